//
// Generated by NVIDIA NVVM Compiler
//
// Compiler Build ID: CL-36424714
// Cuda compilation tools, release 13.0, V13.0.88
// Based on NVVM 20.0.0
//

.version 9.0
.target sm_100
.address_size 64

	// .globl	_Z17softmax_kernel_v1PKfPfii

.visible .entry _Z17softmax_kernel_v1PKfPfii(
	.param .u64 .ptr .align 1 _Z17softmax_kernel_v1PKfPfii_param_0,
	.param .u64 .ptr .align 1 _Z17softmax_kernel_v1PKfPfii_param_1,
	.param .u32 _Z17softmax_kernel_v1PKfPfii_param_2,
	.param .u32 _Z17softmax_kernel_v1PKfPfii_param_3
)
{
	.reg .pred 	%p<29>;
	.reg .b32 	%r<146>;
	.reg .b32 	%f<496>;
	.reg .b64 	%rd<37>;

	ld.param.u64 	%rd7, [_Z17softmax_kernel_v1PKfPfii_param_0];
	ld.param.u64 	%rd8, [_Z17softmax_kernel_v1PKfPfii_param_1];
	ld.param.u32 	%r52, [_Z17softmax_kernel_v1PKfPfii_param_2];
	ld.param.u32 	%r51, [_Z17softmax_kernel_v1PKfPfii_param_3];
	cvta.to.global.u64 	%rd1, %rd8;
	cvta.to.global.u64 	%rd2, %rd7;
	mov.u32 	%r53, %ctaid.x;
	mov.u32 	%r54, %ntid.x;
	mov.u32 	%r55, %tid.x;
	mad.lo.s32 	%r1, %r53, %r54, %r55;
	setp.ge.s32 	%p1, %r1, %r52;
	@%p1 bra 	$L__BB0_38;
	setp.lt.s32 	%p2, %r51, 1;
	mov.f32 	%f486, 0fFF800000;
	@%p2 bra 	$L__BB0_14;
	mul.lo.s32 	%r2, %r51, %r1;
	and.b32  	%r3, %r51, 15;
	setp.lt.u32 	%p3, %r51, 16;
	mov.f32 	%f486, 0fFF800000;
	mov.b32 	%r129, 0;
	@%p3 bra 	$L__BB0_5;
	and.b32  	%r129, %r51, 2147483632;
	neg.s32 	%r135, %r129;
	add.s64 	%rd3, %rd2, 32;
	mov.f32 	%f486, 0fFF800000;
	mov.u32 	%r134, %r2;
$L__BB0_4:
	.pragma "nounroll";
	mul.wide.s32 	%rd9, %r134, 4;
	add.s64 	%rd10, %rd3, %rd9;
	ld.global.f32 	%f30, [%rd10+-32];
	max.f32 	%f31, %f486, %f30;
	ld.global.f32 	%f32, [%rd10+-28];
	max.f32 	%f33, %f31, %f32;
	ld.global.f32 	%f34, [%rd10+-24];
	max.f32 	%f35, %f33, %f34;
	ld.global.f32 	%f36, [%rd10+-20];
	max.f32 	%f37, %f35, %f36;
	ld.global.f32 	%f38, [%rd10+-16];
	max.f32 	%f39, %f37, %f38;
	ld.global.f32 	%f40, [%rd10+-12];
	max.f32 	%f41, %f39, %f40;
	ld.global.f32 	%f42, [%rd10+-8];
	max.f32 	%f43, %f41, %f42;
	ld.global.f32 	%f44, [%rd10+-4];
	max.f32 	%f45, %f43, %f44;
	ld.global.f32 	%f46, [%rd10];
	max.f32 	%f47, %f45, %f46;
	ld.global.f32 	%f48, [%rd10+4];
	max.f32 	%f49, %f47, %f48;
	ld.global.f32 	%f50, [%rd10+8];
	max.f32 	%f51, %f49, %f50;
	ld.global.f32 	%f52, [%rd10+12];
	max.f32 	%f53, %f51, %f52;
	ld.global.f32 	%f54, [%rd10+16];
	max.f32 	%f55, %f53, %f54;
	ld.global.f32 	%f56, [%rd10+20];
	max.f32 	%f57, %f55, %f56;
	ld.global.f32 	%f58, [%rd10+24];
	max.f32 	%f59, %f57, %f58;
	ld.global.f32 	%f60, [%rd10+28];
	max.f32 	%f486, %f59, %f60;
	add.s32 	%r135, %r135, 16;
	add.s32 	%r134, %r134, 16;
	setp.eq.s32 	%p4, %r135, 0;
	@%p4 bra 	$L__BB0_5;
	bra.uni 	$L__BB0_4;
$L__BB0_5:
	setp.eq.s32 	%p5, %r3, 0;
	@%p5 bra 	$L__BB0_14;
	and.b32  	%r7, %r51, 7;
	setp.lt.u32 	%p6, %r3, 8;
	@%p6 bra 	$L__BB0_8;
	add.s32 	%r57, %r129, %r2;
	mul.wide.s32 	%rd11, %r57, 4;
	add.s64 	%rd12, %rd2, %rd11;
	ld.global.f32 	%f62, [%rd12];
	max.f32 	%f63, %f486, %f62;
	ld.global.f32 	%f64, [%rd12+4];
	max.f32 	%f65, %f63, %f64;
	ld.global.f32 	%f66, [%rd12+8];
	max.f32 	%f67, %f65, %f66;
	ld.global.f32 	%f68, [%rd12+12];
	max.f32 	%f69, %f67, %f68;
	ld.global.f32 	%f70, [%rd12+16];
	max.f32 	%f71, %f69, %f70;
	ld.global.f32 	%f72, [%rd12+20];
	max.f32 	%f73, %f71, %f72;
	ld.global.f32 	%f74, [%rd12+24];
	max.f32 	%f75, %f73, %f74;
	ld.global.f32 	%f76, [%rd12+28];
	max.f32 	%f486, %f75, %f76;
	add.s32 	%r129, %r129, 8;
$L__BB0_8:
	setp.eq.s32 	%p7, %r7, 0;
	@%p7 bra 	$L__BB0_14;
	and.b32  	%r10, %r51, 3;
	setp.lt.u32 	%p8, %r7, 4;
	@%p8 bra 	$L__BB0_11;
	add.s32 	%r58, %r129, %r2;
	mul.wide.s32 	%rd13, %r58, 4;
	add.s64 	%rd14, %rd2, %rd13;
	ld.global.f32 	%f78, [%rd14];
	max.f32 	%f79, %f486, %f78;
	ld.global.f32 	%f80, [%rd14+4];
	max.f32 	%f81, %f79, %f80;
	ld.global.f32 	%f82, [%rd14+8];
	max.f32 	%f83, %f81, %f82;
	ld.global.f32 	%f84, [%rd14+12];
	max.f32 	%f486, %f83, %f84;
	add.s32 	%r129, %r129, 4;
$L__BB0_11:
	setp.eq.s32 	%p9, %r10, 0;
	@%p9 bra 	$L__BB0_14;
	add.s32 	%r133, %r129, %r2;
	neg.s32 	%r132, %r10;
$L__BB0_13:
	.pragma "nounroll";
	mul.wide.s32 	%rd15, %r133, 4;
	add.s64 	%rd16, %rd2, %rd15;
	ld.global.f32 	%f85, [%rd16];
	max.f32 	%f486, %f486, %f85;
	add.s32 	%r133, %r133, 1;
	add.s32 	%r132, %r132, 1;
	setp.ne.s32 	%p10, %r132, 0;
	@%p10 bra 	$L__BB0_13;
$L__BB0_14:
	setp.lt.s32 	%p11, %r51, 1;
	mov.f32 	%f494, 0f00000000;
	@%p11 bra 	$L__BB0_26;
	mul.lo.s32 	%r19, %r51, %r1;
	and.b32  	%r20, %r51, 7;
	setp.lt.u32 	%p12, %r51, 8;
	mov.f32 	%f494, 0f00000000;
	mov.b32 	%r136, 0;
	@%p12 bra 	$L__BB0_18;
	and.b32  	%r136, %r51, 2147483640;
	neg.s32 	%r140, %r136;
	add.s64 	%rd4, %rd2, 16;
	mov.f32 	%f494, 0f00000000;
	mov.u32 	%r139, %r19;
$L__BB0_17:
	.pragma "nounroll";
	mul.wide.s32 	%rd17, %r139, 4;
	add.s64 	%rd18, %rd4, %rd17;
	ld.global.f32 	%f90, [%rd18+-16];
	sub.f32 	%f91, %f90, %f486;
	fma.rn.f32 	%f92, %f91, 0f3BBB989D, 0f3F000000;
	cvt.sat.f32.f32 	%f93, %f92;
	mov.f32 	%f94, 0f4B400001;
	mov.f32 	%f95, 0f437C0000;
	fma.rm.f32 	%f96, %f93, %f95, %f94;
	add.f32 	%f97, %f96, 0fCB40007F;
	neg.f32 	%f98, %f97;
	fma.rn.f32 	%f99, %f91, 0f3FB8AA3B, %f98;
	fma.rn.f32 	%f100, %f91, 0f32A57060, %f99;
	mov.b32 	%r60, %f96;
	shl.b32 	%r61, %r60, 23;
	mov.b32 	%f101, %r61;
	ex2.approx.ftz.f32 	%f102, %f100;
	fma.rn.f32 	%f103, %f102, %f101, %f494;
	ld.global.f32 	%f104, [%rd18+-12];
	sub.f32 	%f105, %f104, %f486;
	fma.rn.f32 	%f106, %f105, 0f3BBB989D, 0f3F000000;
	cvt.sat.f32.f32 	%f107, %f106;
	fma.rm.f32 	%f108, %f107, %f95, %f94;
	add.f32 	%f109, %f108, 0fCB40007F;
	neg.f32 	%f110, %f109;
	fma.rn.f32 	%f111, %f105, 0f3FB8AA3B, %f110;
	fma.rn.f32 	%f112, %f105, 0f32A57060, %f111;
	mov.b32 	%r62, %f108;
	shl.b32 	%r63, %r62, 23;
	mov.b32 	%f113, %r63;
	ex2.approx.ftz.f32 	%f114, %f112;
	fma.rn.f32 	%f115, %f114, %f113, %f103;
	ld.global.f32 	%f116, [%rd18+-8];
	sub.f32 	%f117, %f116, %f486;
	fma.rn.f32 	%f118, %f117, 0f3BBB989D, 0f3F000000;
	cvt.sat.f32.f32 	%f119, %f118;
	fma.rm.f32 	%f120, %f119, %f95, %f94;
	add.f32 	%f121, %f120, 0fCB40007F;
	neg.f32 	%f122, %f121;
	fma.rn.f32 	%f123, %f117, 0f3FB8AA3B, %f122;
	fma.rn.f32 	%f124, %f117, 0f32A57060, %f123;
	mov.b32 	%r64, %f120;
	shl.b32 	%r65, %r64, 23;
	mov.b32 	%f125, %r65;
	ex2.approx.ftz.f32 	%f126, %f124;
	fma.rn.f32 	%f127, %f126, %f125, %f115;
	ld.global.f32 	%f128, [%rd18+-4];
	sub.f32 	%f129, %f128, %f486;
	fma.rn.f32 	%f130, %f129, 0f3BBB989D, 0f3F000000;
	cvt.sat.f32.f32 	%f131, %f130;
	fma.rm.f32 	%f132, %f131, %f95, %f94;
	add.f32 	%f133, %f132, 0fCB40007F;
	neg.f32 	%f134, %f133;
	fma.rn.f32 	%f135, %f129, 0f3FB8AA3B, %f134;
	fma.rn.f32 	%f136, %f129, 0f32A57060, %f135;
	mov.b32 	%r66, %f132;
	shl.b32 	%r67, %r66, 23;
	mov.b32 	%f137, %r67;
	ex2.approx.ftz.f32 	%f138, %f136;
	fma.rn.f32 	%f139, %f138, %f137, %f127;
	ld.global.f32 	%f140, [%rd18];
	sub.f32 	%f141, %f140, %f486;
	fma.rn.f32 	%f142, %f141, 0f3BBB989D, 0f3F000000;
	cvt.sat.f32.f32 	%f143, %f142;
	fma.rm.f32 	%f144, %f143, %f95, %f94;
	add.f32 	%f145, %f144, 0fCB40007F;
	neg.f32 	%f146, %f145;
	fma.rn.f32 	%f147, %f141, 0f3FB8AA3B, %f146;
	fma.rn.f32 	%f148, %f141, 0f32A57060, %f147;
	mov.b32 	%r68, %f144;
	shl.b32 	%r69, %r68, 23;
	mov.b32 	%f149, %r69;
	ex2.approx.ftz.f32 	%f150, %f148;
	fma.rn.f32 	%f151, %f150, %f149, %f139;
	ld.global.f32 	%f152, [%rd18+4];
	sub.f32 	%f153, %f152, %f486;
	fma.rn.f32 	%f154, %f153, 0f3BBB989D, 0f3F000000;
	cvt.sat.f32.f32 	%f155, %f154;
	fma.rm.f32 	%f156, %f155, %f95, %f94;
	add.f32 	%f157, %f156, 0fCB40007F;
	neg.f32 	%f158, %f157;
	fma.rn.f32 	%f159, %f153, 0f3FB8AA3B, %f158;
	fma.rn.f32 	%f160, %f153, 0f32A57060, %f159;
	mov.b32 	%r70, %f156;
	shl.b32 	%r71, %r70, 23;
	mov.b32 	%f161, %r71;
	ex2.approx.ftz.f32 	%f162, %f160;
	fma.rn.f32 	%f163, %f162, %f161, %f151;
	ld.global.f32 	%f164, [%rd18+8];
	sub.f32 	%f165, %f164, %f486;
	fma.rn.f32 	%f166, %f165, 0f3BBB989D, 0f3F000000;
	cvt.sat.f32.f32 	%f167, %f166;
	fma.rm.f32 	%f168, %f167, %f95, %f94;
	add.f32 	%f169, %f168, 0fCB40007F;
	neg.f32 	%f170, %f169;
	fma.rn.f32 	%f171, %f165, 0f3FB8AA3B, %f170;
	fma.rn.f32 	%f172, %f165, 0f32A57060, %f171;
	mov.b32 	%r72, %f168;
	shl.b32 	%r73, %r72, 23;
	mov.b32 	%f173, %r73;
	ex2.approx.ftz.f32 	%f174, %f172;
	fma.rn.f32 	%f175, %f174, %f173, %f163;
	ld.global.f32 	%f176, [%rd18+12];
	sub.f32 	%f177, %f176, %f486;
	fma.rn.f32 	%f178, %f177, 0f3BBB989D, 0f3F000000;
	cvt.sat.f32.f32 	%f179, %f178;
	fma.rm.f32 	%f180, %f179, %f95, %f94;
	add.f32 	%f181, %f180, 0fCB40007F;
	neg.f32 	%f182, %f181;
	fma.rn.f32 	%f183, %f177, 0f3FB8AA3B, %f182;
	fma.rn.f32 	%f184, %f177, 0f32A57060, %f183;
	mov.b32 	%r74, %f180;
	shl.b32 	%r75, %r74, 23;
	mov.b32 	%f185, %r75;
	ex2.approx.ftz.f32 	%f186, %f184;
	fma.rn.f32 	%f494, %f186, %f185, %f175;
	add.s32 	%r140, %r140, 8;
	add.s32 	%r139, %r139, 8;
	setp.eq.s32 	%p13, %r140, 0;
	@%p13 bra 	$L__BB0_18;
	bra.uni 	$L__BB0_17;
$L__BB0_18:
	setp.eq.s32 	%p14, %r20, 0;
	@%p14 bra 	$L__BB0_26;
	and.b32  	%r28, %r51, 3;
	setp.lt.u32 	%p15, %r20, 4;
	@%p15 bra 	$L__BB0_21;
	add.s32 	%r76, %r136, %r19;
	mul.wide.s32 	%rd19, %r76, 4;
	add.s64 	%rd20, %rd2, %rd19;
	ld.global.f32 	%f188, [%rd20];
	sub.f32 	%f189, %f188, %f486;
	fma.rn.f32 	%f190, %f189, 0f3BBB989D, 0f3F000000;
	cvt.sat.f32.f32 	%f191, %f190;
	mov.f32 	%f192, 0f4B400001;
	mov.f32 	%f193, 0f437C0000;
	fma.rm.f32 	%f194, %f191, %f193, %f192;
	add.f32 	%f195, %f194, 0fCB40007F;
	neg.f32 	%f196, %f195;
	fma.rn.f32 	%f197, %f189, 0f3FB8AA3B, %f196;
	fma.rn.f32 	%f198, %f189, 0f32A57060, %f197;
	mov.b32 	%r77, %f194;
	shl.b32 	%r78, %r77, 23;
	mov.b32 	%f199, %r78;
	ex2.approx.ftz.f32 	%f200, %f198;
	fma.rn.f32 	%f201, %f200, %f199, %f494;
	ld.global.f32 	%f202, [%rd20+4];
	sub.f32 	%f203, %f202, %f486;
	fma.rn.f32 	%f204, %f203, 0f3BBB989D, 0f3F000000;
	cvt.sat.f32.f32 	%f205, %f204;
	fma.rm.f32 	%f206, %f205, %f193, %f192;
	add.f32 	%f207, %f206, 0fCB40007F;
	neg.f32 	%f208, %f207;
	fma.rn.f32 	%f209, %f203, 0f3FB8AA3B, %f208;
	fma.rn.f32 	%f210, %f203, 0f32A57060, %f209;
	mov.b32 	%r79, %f206;
	shl.b32 	%r80, %r79, 23;
	mov.b32 	%f211, %r80;
	ex2.approx.ftz.f32 	%f212, %f210;
	fma.rn.f32 	%f213, %f212, %f211, %f201;
	ld.global.f32 	%f214, [%rd20+8];
	sub.f32 	%f215, %f214, %f486;
	fma.rn.f32 	%f216, %f215, 0f3BBB989D, 0f3F000000;
	cvt.sat.f32.f32 	%f217, %f216;
	fma.rm.f32 	%f218, %f217, %f193, %f192;
	add.f32 	%f219, %f218, 0fCB40007F;
	neg.f32 	%f220, %f219;
	fma.rn.f32 	%f221, %f215, 0f3FB8AA3B, %f220;
	fma.rn.f32 	%f222, %f215, 0f32A57060, %f221;
	mov.b32 	%r81, %f218;
	shl.b32 	%r82, %r81, 23;
	mov.b32 	%f223, %r82;
	ex2.approx.ftz.f32 	%f224, %f222;
	fma.rn.f32 	%f225, %f224, %f223, %f213;
	ld.global.f32 	%f226, [%rd20+12];
	sub.f32 	%f227, %f226, %f486;
	fma.rn.f32 	%f228, %f227, 0f3BBB989D, 0f3F000000;
	cvt.sat.f32.f32 	%f229, %f228;
	fma.rm.f32 	%f230, %f229, %f193, %f192;
	add.f32 	%f231, %f230, 0fCB40007F;
	neg.f32 	%f232, %f231;
	fma.rn.f32 	%f233, %f227, 0f3FB8AA3B, %f232;
	fma.rn.f32 	%f234, %f227, 0f32A57060, %f233;
	mov.b32 	%r83, %f230;
	shl.b32 	%r84, %r83, 23;
	mov.b32 	%f235, %r84;
	ex2.approx.ftz.f32 	%f236, %f234;
	fma.rn.f32 	%f494, %f236, %f235, %f225;
	add.s32 	%r136, %r136, 4;
$L__BB0_21:
	setp.eq.s32 	%p16, %r28, 0;
	@%p16 bra 	$L__BB0_26;
	setp.eq.s32 	%p17, %r28, 1;
	@%p17 bra 	$L__BB0_24;
	add.s32 	%r85, %r136, %r19;
	mul.wide.s32 	%rd21, %r85, 4;
	add.s64 	%rd22, %rd2, %rd21;
	ld.global.f32 	%f238, [%rd22];
	sub.f32 	%f239, %f238, %f486;
	fma.rn.f32 	%f240, %f239, 0f3BBB989D, 0f3F000000;
	cvt.sat.f32.f32 	%f241, %f240;
	mov.f32 	%f242, 0f4B400001;
	mov.f32 	%f243, 0f437C0000;
	fma.rm.f32 	%f244, %f241, %f243, %f242;
	add.f32 	%f245, %f244, 0fCB40007F;
	neg.f32 	%f246, %f245;
	fma.rn.f32 	%f247, %f239, 0f3FB8AA3B, %f246;
	fma.rn.f32 	%f248, %f239, 0f32A57060, %f247;
	mov.b32 	%r86, %f244;
	shl.b32 	%r87, %r86, 23;
	mov.b32 	%f249, %r87;
	ex2.approx.ftz.f32 	%f250, %f248;
	fma.rn.f32 	%f251, %f250, %f249, %f494;
	ld.global.f32 	%f252, [%rd22+4];
	sub.f32 	%f253, %f252, %f486;
	fma.rn.f32 	%f254, %f253, 0f3BBB989D, 0f3F000000;
	cvt.sat.f32.f32 	%f255, %f254;
	fma.rm.f32 	%f256, %f255, %f243, %f242;
	add.f32 	%f257, %f256, 0fCB40007F;
	neg.f32 	%f258, %f257;
	fma.rn.f32 	%f259, %f253, 0f3FB8AA3B, %f258;
	fma.rn.f32 	%f260, %f253, 0f32A57060, %f259;
	mov.b32 	%r88, %f256;
	shl.b32 	%r89, %r88, 23;
	mov.b32 	%f261, %r89;
	ex2.approx.ftz.f32 	%f262, %f260;
	fma.rn.f32 	%f494, %f262, %f261, %f251;
	add.s32 	%r136, %r136, 2;
$L__BB0_24:
	and.b32  	%r90, %r51, 1;
	setp.eq.b32 	%p18, %r90, 1;
	not.pred 	%p19, %p18;
	@%p19 bra 	$L__BB0_26;
	add.s32 	%r91, %r136, %r19;
	mul.wide.s32 	%rd23, %r91, 4;
	add.s64 	%rd24, %rd2, %rd23;
	ld.global.f32 	%f263, [%rd24];
	sub.f32 	%f264, %f263, %f486;
	fma.rn.f32 	%f265, %f264, 0f3BBB989D, 0f3F000000;
	cvt.sat.f32.f32 	%f266, %f265;
	mov.f32 	%f267, 0f4B400001;
	mov.f32 	%f268, 0f437C0000;
	fma.rm.f32 	%f269, %f266, %f268, %f267;
	add.f32 	%f270, %f269, 0fCB40007F;
	neg.f32 	%f271, %f270;
	fma.rn.f32 	%f272, %f264, 0f3FB8AA3B, %f271;
	fma.rn.f32 	%f273, %f264, 0f32A57060, %f272;
	mov.b32 	%r92, %f269;
	shl.b32 	%r93, %r92, 23;
	mov.b32 	%f274, %r93;
	ex2.approx.ftz.f32 	%f275, %f273;
	fma.rn.f32 	%f494, %f275, %f274, %f494;
$L__BB0_26:
	setp.lt.s32 	%p20, %r51, 1;
	@%p20 bra 	$L__BB0_38;
	mul.lo.s32 	%r33, %r51, %r1;
	and.b32  	%r34, %r51, 7;
	setp.lt.u32 	%p21, %r51, 8;
	mov.b32 	%r143, 0;
	@%p21 bra 	$L__BB0_30;
	and.b32  	%r143, %r51, 2147483640;
	neg.s32 	%r142, %r143;
	add.s64 	%rd5, %rd2, 16;
	add.s64 	%rd6, %rd1, 16;
	mov.u32 	%r141, %r33;
$L__BB0_29:
	.pragma "nounroll";
	mul.wide.s32 	%rd25, %r141, 4;
	add.s64 	%rd26, %rd5, %rd25;
	add.s64 	%rd27, %rd6, %rd25;
	ld.global.f32 	%f276, [%rd26+-16];
	sub.f32 	%f277, %f276, %f486;
	fma.rn.f32 	%f278, %f277, 0f3BBB989D, 0f3F000000;
	cvt.sat.f32.f32 	%f279, %f278;
	mov.f32 	%f280, 0f4B400001;
	mov.f32 	%f281, 0f437C0000;
	fma.rm.f32 	%f282, %f279, %f281, %f280;
	add.f32 	%f283, %f282, 0fCB40007F;
	neg.f32 	%f284, %f283;
	fma.rn.f32 	%f285, %f277, 0f3FB8AA3B, %f284;
	fma.rn.f32 	%f286, %f277, 0f32A57060, %f285;
	mov.b32 	%r95, %f282;
	shl.b32 	%r96, %r95, 23;
	mov.b32 	%f287, %r96;
	ex2.approx.ftz.f32 	%f288, %f286;
	mul.f32 	%f289, %f288, %f287;
	div.rn.f32 	%f290, %f289, %f494;
	st.global.f32 	[%rd27+-16], %f290;
	ld.global.f32 	%f291, [%rd26+-12];
	sub.f32 	%f292, %f291, %f486;
	fma.rn.f32 	%f293, %f292, 0f3BBB989D, 0f3F000000;
	cvt.sat.f32.f32 	%f294, %f293;
	fma.rm.f32 	%f295, %f294, %f281, %f280;
	add.f32 	%f296, %f295, 0fCB40007F;
	neg.f32 	%f297, %f296;
	fma.rn.f32 	%f298, %f292, 0f3FB8AA3B, %f297;
	fma.rn.f32 	%f299, %f292, 0f32A57060, %f298;
	mov.b32 	%r97, %f295;
	shl.b32 	%r98, %r97, 23;
	mov.b32 	%f300, %r98;
	ex2.approx.ftz.f32 	%f301, %f299;
	mul.f32 	%f302, %f301, %f300;
	div.rn.f32 	%f303, %f302, %f494;
	st.global.f32 	[%rd27+-12], %f303;
	ld.global.f32 	%f304, [%rd26+-8];
	sub.f32 	%f305, %f304, %f486;
	fma.rn.f32 	%f306, %f305, 0f3BBB989D, 0f3F000000;
	cvt.sat.f32.f32 	%f307, %f306;
	fma.rm.f32 	%f308, %f307, %f281, %f280;
	add.f32 	%f309, %f308, 0fCB40007F;
	neg.f32 	%f310, %f309;
	fma.rn.f32 	%f311, %f305, 0f3FB8AA3B, %f310;
	fma.rn.f32 	%f312, %f305, 0f32A57060, %f311;
	mov.b32 	%r99, %f308;
	shl.b32 	%r100, %r99, 23;
	mov.b32 	%f313, %r100;
	ex2.approx.ftz.f32 	%f314, %f312;
	mul.f32 	%f315, %f314, %f313;
	div.rn.f32 	%f316, %f315, %f494;
	st.global.f32 	[%rd27+-8], %f316;
	ld.global.f32 	%f317, [%rd26+-4];
	sub.f32 	%f318, %f317, %f486;
	fma.rn.f32 	%f319, %f318, 0f3BBB989D, 0f3F000000;
	cvt.sat.f32.f32 	%f320, %f319;
	fma.rm.f32 	%f321, %f320, %f281, %f280;
	add.f32 	%f322, %f321, 0fCB40007F;
	neg.f32 	%f323, %f322;
	fma.rn.f32 	%f324, %f318, 0f3FB8AA3B, %f323;
	fma.rn.f32 	%f325, %f318, 0f32A57060, %f324;
	mov.b32 	%r101, %f321;
	shl.b32 	%r102, %r101, 23;
	mov.b32 	%f326, %r102;
	ex2.approx.ftz.f32 	%f327, %f325;
	mul.f32 	%f328, %f327, %f326;
	div.rn.f32 	%f329, %f328, %f494;
	st.global.f32 	[%rd27+-4], %f329;
	ld.global.f32 	%f330, [%rd26];
	sub.f32 	%f331, %f330, %f486;
	fma.rn.f32 	%f332, %f331, 0f3BBB989D, 0f3F000000;
	cvt.sat.f32.f32 	%f333, %f332;
	fma.rm.f32 	%f334, %f333, %f281, %f280;
	add.f32 	%f335, %f334, 0fCB40007F;
	neg.f32 	%f336, %f335;
	fma.rn.f32 	%f337, %f331, 0f3FB8AA3B, %f336;
	fma.rn.f32 	%f338, %f331, 0f32A57060, %f337;
	mov.b32 	%r103, %f334;
	shl.b32 	%r104, %r103, 23;
	mov.b32 	%f339, %r104;
	ex2.approx.ftz.f32 	%f340, %f338;
	mul.f32 	%f341, %f340, %f339;
	div.rn.f32 	%f342, %f341, %f494;
	st.global.f32 	[%rd27], %f342;
	ld.global.f32 	%f343, [%rd26+4];
	sub.f32 	%f344, %f343, %f486;
	fma.rn.f32 	%f345, %f344, 0f3BBB989D, 0f3F000000;
	cvt.sat.f32.f32 	%f346, %f345;
	fma.rm.f32 	%f347, %f346, %f281, %f280;
	add.f32 	%f348, %f347, 0fCB40007F;
	neg.f32 	%f349, %f348;
	fma.rn.f32 	%f350, %f344, 0f3FB8AA3B, %f349;
	fma.rn.f32 	%f351, %f344, 0f32A57060, %f350;
	mov.b32 	%r105, %f347;
	shl.b32 	%r106, %r105, 23;
	mov.b32 	%f352, %r106;
	ex2.approx.ftz.f32 	%f353, %f351;
	mul.f32 	%f354, %f353, %f352;
	div.rn.f32 	%f355, %f354, %f494;
	st.global.f32 	[%rd27+4], %f355;
	ld.global.f32 	%f356, [%rd26+8];
	sub.f32 	%f357, %f356, %f486;
	fma.rn.f32 	%f358, %f357, 0f3BBB989D, 0f3F000000;
	cvt.sat.f32.f32 	%f359, %f358;
	fma.rm.f32 	%f360, %f359, %f281, %f280;
	add.f32 	%f361, %f360, 0fCB40007F;
	neg.f32 	%f362, %f361;
	fma.rn.f32 	%f363, %f357, 0f3FB8AA3B, %f362;
	fma.rn.f32 	%f364, %f357, 0f32A57060, %f363;
	mov.b32 	%r107, %f360;
	shl.b32 	%r108, %r107, 23;
	mov.b32 	%f365, %r108;
	ex2.approx.ftz.f32 	%f366, %f364;
	mul.f32 	%f367, %f366, %f365;
	div.rn.f32 	%f368, %f367, %f494;
	st.global.f32 	[%rd27+8], %f368;
	ld.global.f32 	%f369, [%rd26+12];
	sub.f32 	%f370, %f369, %f486;
	fma.rn.f32 	%f371, %f370, 0f3BBB989D, 0f3F000000;
	cvt.sat.f32.f32 	%f372, %f371;
	fma.rm.f32 	%f373, %f372, %f281, %f280;
	add.f32 	%f374, %f373, 0fCB40007F;
	neg.f32 	%f375, %f374;
	fma.rn.f32 	%f376, %f370, 0f3FB8AA3B, %f375;
	fma.rn.f32 	%f377, %f370, 0f32A57060, %f376;
	mov.b32 	%r109, %f373;
	shl.b32 	%r110, %r109, 23;
	mov.b32 	%f378, %r110;
	ex2.approx.ftz.f32 	%f379, %f377;
	mul.f32 	%f380, %f379, %f378;
	div.rn.f32 	%f381, %f380, %f494;
	st.global.f32 	[%rd27+12], %f381;
	add.s32 	%r142, %r142, 8;
	add.s32 	%r141, %r141, 8;
	setp.ne.s32 	%p22, %r142, 0;
	@%p22 bra 	$L__BB0_29;
$L__BB0_30:
	setp.eq.s32 	%p23, %r34, 0;
	@%p23 bra 	$L__BB0_38;
	and.b32  	%r46, %r51, 3;
	setp.lt.u32 	%p24, %r34, 4;
	@%p24 bra 	$L__BB0_33;
	add.s32 	%r111, %r143, %r33;
	mul.wide.s32 	%rd28, %r111, 4;
	add.s64 	%rd29, %rd2, %rd28;
	ld.global.f32 	%f382, [%rd29];
	sub.f32 	%f383, %f382, %f486;
	fma.rn.f32 	%f384, %f383, 0f3BBB989D, 0f3F000000;
	cvt.sat.f32.f32 	%f385, %f384;
	mov.f32 	%f386, 0f4B400001;
	mov.f32 	%f387, 0f437C0000;
	fma.rm.f32 	%f388, %f385, %f387, %f386;
	add.f32 	%f389, %f388, 0fCB40007F;
	neg.f32 	%f390, %f389;
	fma.rn.f32 	%f391, %f383, 0f3FB8AA3B, %f390;
	fma.rn.f32 	%f392, %f383, 0f32A57060, %f391;
	mov.b32 	%r112, %f388;
	shl.b32 	%r113, %r112, 23;
	mov.b32 	%f393, %r113;
	ex2.approx.ftz.f32 	%f394, %f392;
	mul.f32 	%f395, %f394, %f393;
	div.rn.f32 	%f396, %f395, %f494;
	add.s64 	%rd30, %rd1, %rd28;
	st.global.f32 	[%rd30], %f396;
	ld.global.f32 	%f397, [%rd29+4];
	sub.f32 	%f398, %f397, %f486;
	fma.rn.f32 	%f399, %f398, 0f3BBB989D, 0f3F000000;
	cvt.sat.f32.f32 	%f400, %f399;
	fma.rm.f32 	%f401, %f400, %f387, %f386;
	add.f32 	%f402, %f401, 0fCB40007F;
	neg.f32 	%f403, %f402;
	fma.rn.f32 	%f404, %f398, 0f3FB8AA3B, %f403;
	fma.rn.f32 	%f405, %f398, 0f32A57060, %f404;
	mov.b32 	%r114, %f401;
	shl.b32 	%r115, %r114, 23;
	mov.b32 	%f406, %r115;
	ex2.approx.ftz.f32 	%f407, %f405;
	mul.f32 	%f408, %f407, %f406;
	div.rn.f32 	%f409, %f408, %f494;
	st.global.f32 	[%rd30+4], %f409;
	ld.global.f32 	%f410, [%rd29+8];
	sub.f32 	%f411, %f410, %f486;
	fma.rn.f32 	%f412, %f411, 0f3BBB989D, 0f3F000000;
	cvt.sat.f32.f32 	%f413, %f412;
	fma.rm.f32 	%f414, %f413, %f387, %f386;
	add.f32 	%f415, %f414, 0fCB40007F;
	neg.f32 	%f416, %f415;
	fma.rn.f32 	%f417, %f411, 0f3FB8AA3B, %f416;
	fma.rn.f32 	%f418, %f411, 0f32A57060, %f417;
	mov.b32 	%r116, %f414;
	shl.b32 	%r117, %r116, 23;
	mov.b32 	%f419, %r117;
	ex2.approx.ftz.f32 	%f420, %f418;
	mul.f32 	%f421, %f420, %f419;
	div.rn.f32 	%f422, %f421, %f494;
	st.global.f32 	[%rd30+8], %f422;
	ld.global.f32 	%f423, [%rd29+12];
	sub.f32 	%f424, %f423, %f486;
	fma.rn.f32 	%f425, %f424, 0f3BBB989D, 0f3F000000;
	cvt.sat.f32.f32 	%f426, %f425;
	fma.rm.f32 	%f427, %f426, %f387, %f386;
	add.f32 	%f428, %f427, 0fCB40007F;
	neg.f32 	%f429, %f428;
	fma.rn.f32 	%f430, %f424, 0f3FB8AA3B, %f429;
	fma.rn.f32 	%f431, %f424, 0f32A57060, %f430;
	mov.b32 	%r118, %f427;
	shl.b32 	%r119, %r118, 23;
	mov.b32 	%f432, %r119;
	ex2.approx.ftz.f32 	%f433, %f431;
	mul.f32 	%f434, %f433, %f432;
	div.rn.f32 	%f435, %f434, %f494;
	st.global.f32 	[%rd30+12], %f435;
	add.s32 	%r143, %r143, 4;
$L__BB0_33:
	setp.eq.s32 	%p25, %r46, 0;
	@%p25 bra 	$L__BB0_38;
	setp.eq.s32 	%p26, %r46, 1;
	@%p26 bra 	$L__BB0_36;
	add.s32 	%r120, %r143, %r33;
	mul.wide.s32 	%rd31, %r120, 4;
	add.s64 	%rd32, %rd2, %rd31;
	ld.global.f32 	%f436, [%rd32];
	sub.f32 	%f437, %f436, %f486;
	fma.rn.f32 	%f438, %f437, 0f3BBB989D, 0f3F000000;
	cvt.sat.f32.f32 	%f439, %f438;
	mov.f32 	%f440, 0f4B400001;
	mov.f32 	%f441, 0f437C0000;
	fma.rm.f32 	%f442, %f439, %f441, %f440;
	add.f32 	%f443, %f442, 0fCB40007F;
	neg.f32 	%f444, %f443;
	fma.rn.f32 	%f445, %f437, 0f3FB8AA3B, %f444;
	fma.rn.f32 	%f446, %f437, 0f32A57060, %f445;
	mov.b32 	%r121, %f442;
	shl.b32 	%r122, %r121, 23;
	mov.b32 	%f447, %r122;
	ex2.approx.ftz.f32 	%f448, %f446;
	mul.f32 	%f449, %f448, %f447;
	div.rn.f32 	%f450, %f449, %f494;
	add.s64 	%rd33, %rd1, %rd31;
	st.global.f32 	[%rd33], %f450;
	ld.global.f32 	%f451, [%rd32+4];
	sub.f32 	%f452, %f451, %f486;
	fma.rn.f32 	%f453, %f452, 0f3BBB989D, 0f3F000000;
	cvt.sat.f32.f32 	%f454, %f453;
	fma.rm.f32 	%f455, %f454, %f441, %f440;
	add.f32 	%f456, %f455, 0fCB40007F;
	neg.f32 	%f457, %f456;
	fma.rn.f32 	%f458, %f452, 0f3FB8AA3B, %f457;
	fma.rn.f32 	%f459, %f452, 0f32A57060, %f458;
	mov.b32 	%r123, %f455;
	shl.b32 	%r124, %r123, 23;
	mov.b32 	%f460, %r124;
	ex2.approx.ftz.f32 	%f461, %f459;
	mul.f32 	%f462, %f461, %f460;
	div.rn.f32 	%f463, %f462, %f494;
	st.global.f32 	[%rd33+4], %f463;
	add.s32 	%r143, %r143, 2;
$L__BB0_36:
	and.b32  	%r125, %r51, 1;
	setp.eq.b32 	%p27, %r125, 1;
	not.pred 	%p28, %p27;
	@%p28 bra 	$L__BB0_38;
	add.s32 	%r126, %r143, %r33;
	mul.wide.s32 	%rd34, %r126, 4;
	add.s64 	%rd35, %rd2, %rd34;
	ld.global.f32 	%f464, [%rd35];
	sub.f32 	%f465, %f464, %f486;
	fma.rn.f32 	%f466, %f465, 0f3BBB989D, 0f3F000000;
	cvt.sat.f32.f32 	%f467, %f466;
	mov.f32 	%f468, 0f4B400001;
	mov.f32 	%f469, 0f437C0000;
	fma.rm.f32 	%f470, %f467, %f469, %f468;
	add.f32 	%f471, %f470, 0fCB40007F;
	neg.f32 	%f472, %f471;
	fma.rn.f32 	%f473, %f465, 0f3FB8AA3B, %f472;
	fma.rn.f32 	%f474, %f465, 0f32A57060, %f473;
	mov.b32 	%r127, %f470;
	shl.b32 	%r128, %r127, 23;
	mov.b32 	%f475, %r128;
	ex2.approx.ftz.f32 	%f476, %f474;
	mul.f32 	%f477, %f476, %f475;
	div.rn.f32 	%f478, %f477, %f494;
	add.s64 	%rd36, %rd1, %rd34;
	st.global.f32 	[%rd36], %f478;
$L__BB0_38:
	ret;

}
	// .globl	_Z17softmax_kernel_v2PKfPfii
.visible .entry _Z17softmax_kernel_v2PKfPfii(
	.param .u64 .ptr .align 1 _Z17softmax_kernel_v2PKfPfii_param_0,
	.param .u64 .ptr .align 1 _Z17softmax_kernel_v2PKfPfii_param_1,
	.param .u32 _Z17softmax_kernel_v2PKfPfii_param_2,
	.param .u32 _Z17softmax_kernel_v2PKfPfii_param_3
)
{
	.reg .pred 	%p<25>;
	.reg .b32 	%r<108>;
	.reg .b32 	%f<460>;
	.reg .b64 	%rd<26>;

	ld.param.u64 	%rd8, [_Z17softmax_kernel_v2PKfPfii_param_0];
	ld.param.u64 	%rd9, [_Z17softmax_kernel_v2PKfPfii_param_1];
	ld.param.u32 	%r28, [_Z17softmax_kernel_v2PKfPfii_param_2];
	ld.param.u32 	%r27, [_Z17softmax_kernel_v2PKfPfii_param_3];
	cvta.to.global.u64 	%rd1, %rd9;
	cvta.to.global.u64 	%rd2, %rd8;
	mov.u32 	%r29, %ctaid.x;
	mov.u32 	%r30, %ntid.x;
	mov.u32 	%r31, %tid.x;
	mad.lo.s32 	%r1, %r29, %r30, %r31;
	setp.ge.s32 	%p1, %r1, %r28;
	@%p1 bra 	$L__BB1_36;
	setp.lt.s32 	%p2, %r27, 1;
	mov.f32 	%f453, 0f00000000;
	mov.f32 	%f452, 0fFF800000;
	@%p2 bra 	$L__BB1_24;
	mul.lo.s32 	%r2, %r27, %r1;
	and.b32  	%r3, %r27, 3;
	setp.lt.u32 	%p3, %r27, 4;
	mov.f32 	%f452, 0fFF800000;
	mov.f32 	%f453, 0f00000000;
	mov.b32 	%r99, 0;
	@%p3 bra 	$L__BB1_13;
	and.b32  	%r99, %r27, 2147483644;
	neg.s32 	%r102, %r99;
	add.s64 	%rd3, %rd2, 8;
	mov.f32 	%f452, 0fFF800000;
	mov.f32 	%f453, 0f00000000;
	mov.u32 	%r101, %r2;
$L__BB1_4:
	.pragma "nounroll";
	mul.wide.s32 	%rd10, %r101, 4;
	add.s64 	%rd7, %rd3, %rd10;
	ld.global.f32 	%f28, [%rd7+-8];
	setp.leu.f32 	%p4, %f28, %f452;
	@%p4 bra 	$L__BB1_6;
	sub.f32 	%f55, %f452, %f28;
	fma.rn.f32 	%f56, %f55, 0f3BBB989D, 0f3F000000;
	cvt.sat.f32.f32 	%f57, %f56;
	mov.f32 	%f58, 0f4B400001;
	mov.f32 	%f59, 0f437C0000;
	fma.rm.f32 	%f60, %f57, %f59, %f58;
	add.f32 	%f61, %f60, 0fCB40007F;
	neg.f32 	%f62, %f61;
	fma.rn.f32 	%f63, %f55, 0f3FB8AA3B, %f62;
	fma.rn.f32 	%f64, %f55, 0f32A57060, %f63;
	mov.b32 	%r33, %f60;
	shl.b32 	%r34, %r33, 23;
	mov.b32 	%f65, %r34;
	ex2.approx.ftz.f32 	%f66, %f64;
	mul.f32 	%f67, %f66, %f65;
	mul.f32 	%f453, %f453, %f67;
	mov.f32 	%f452, %f28;
$L__BB1_6:
	sub.f32 	%f68, %f28, %f452;
	fma.rn.f32 	%f69, %f68, 0f3BBB989D, 0f3F000000;
	cvt.sat.f32.f32 	%f70, %f69;
	mov.f32 	%f71, 0f4B400001;
	mov.f32 	%f72, 0f437C0000;
	fma.rm.f32 	%f73, %f70, %f72, %f71;
	add.f32 	%f74, %f73, 0fCB40007F;
	neg.f32 	%f75, %f74;
	fma.rn.f32 	%f76, %f68, 0f3FB8AA3B, %f75;
	fma.rn.f32 	%f77, %f68, 0f32A57060, %f76;
	mov.b32 	%r35, %f73;
	shl.b32 	%r36, %r35, 23;
	mov.b32 	%f78, %r36;
	ex2.approx.ftz.f32 	%f79, %f77;
	fma.rn.f32 	%f455, %f79, %f78, %f453;
	ld.global.f32 	%f33, [%rd7+-4];
	setp.leu.f32 	%p5, %f33, %f452;
	@%p5 bra 	$L__BB1_8;
	sub.f32 	%f80, %f452, %f33;
	fma.rn.f32 	%f81, %f80, 0f3BBB989D, 0f3F000000;
	cvt.sat.f32.f32 	%f82, %f81;
	mov.f32 	%f83, 0f4B400001;
	mov.f32 	%f84, 0f437C0000;
	fma.rm.f32 	%f85, %f82, %f84, %f83;
	add.f32 	%f86, %f85, 0fCB40007F;
	neg.f32 	%f87, %f86;
	fma.rn.f32 	%f88, %f80, 0f3FB8AA3B, %f87;
	fma.rn.f32 	%f89, %f80, 0f32A57060, %f88;
	mov.b32 	%r37, %f85;
	shl.b32 	%r38, %r37, 23;
	mov.b32 	%f90, %r38;
	ex2.approx.ftz.f32 	%f91, %f89;
	mul.f32 	%f92, %f91, %f90;
	mul.f32 	%f455, %f455, %f92;
	mov.f32 	%f452, %f33;
$L__BB1_8:
	sub.f32 	%f93, %f33, %f452;
	fma.rn.f32 	%f94, %f93, 0f3BBB989D, 0f3F000000;
	cvt.sat.f32.f32 	%f95, %f94;
	mov.f32 	%f96, 0f4B400001;
	mov.f32 	%f97, 0f437C0000;
	fma.rm.f32 	%f98, %f95, %f97, %f96;
	add.f32 	%f99, %f98, 0fCB40007F;
	neg.f32 	%f100, %f99;
	fma.rn.f32 	%f101, %f93, 0f3FB8AA3B, %f100;
	fma.rn.f32 	%f102, %f93, 0f32A57060, %f101;
	mov.b32 	%r39, %f98;
	shl.b32 	%r40, %r39, 23;
	mov.b32 	%f103, %r40;
	ex2.approx.ftz.f32 	%f104, %f102;
	fma.rn.f32 	%f457, %f104, %f103, %f455;
	ld.global.f32 	%f38, [%rd7];
	setp.leu.f32 	%p6, %f38, %f452;
	@%p6 bra 	$L__BB1_10;
	sub.f32 	%f105, %f452, %f38;
	fma.rn.f32 	%f106, %f105, 0f3BBB989D, 0f3F000000;
	cvt.sat.f32.f32 	%f107, %f106;
	mov.f32 	%f108, 0f4B400001;
	mov.f32 	%f109, 0f437C0000;
	fma.rm.f32 	%f110, %f107, %f109, %f108;
	add.f32 	%f111, %f110, 0fCB40007F;
	neg.f32 	%f112, %f111;
	fma.rn.f32 	%f113, %f105, 0f3FB8AA3B, %f112;
	fma.rn.f32 	%f114, %f105, 0f32A57060, %f113;
	mov.b32 	%r41, %f110;
	shl.b32 	%r42, %r41, 23;
	mov.b32 	%f115, %r42;
	ex2.approx.ftz.f32 	%f116, %f114;
	mul.f32 	%f117, %f116, %f115;
	mul.f32 	%f457, %f457, %f117;
	mov.f32 	%f452, %f38;
$L__BB1_10:
	sub.f32 	%f118, %f38, %f452;
	fma.rn.f32 	%f119, %f118, 0f3BBB989D, 0f3F000000;
	cvt.sat.f32.f32 	%f120, %f119;
	mov.f32 	%f121, 0f4B400001;
	mov.f32 	%f122, 0f437C0000;
	fma.rm.f32 	%f123, %f120, %f122, %f121;
	add.f32 	%f124, %f123, 0fCB40007F;
	neg.f32 	%f125, %f124;
	fma.rn.f32 	%f126, %f118, 0f3FB8AA3B, %f125;
	fma.rn.f32 	%f127, %f118, 0f32A57060, %f126;
	mov.b32 	%r43, %f123;
	shl.b32 	%r44, %r43, 23;
	mov.b32 	%f128, %r44;
	ex2.approx.ftz.f32 	%f129, %f127;
	fma.rn.f32 	%f459, %f129, %f128, %f457;
	ld.global.f32 	%f43, [%rd7+4];
	setp.leu.f32 	%p7, %f43, %f452;
	@%p7 bra 	$L__BB1_12;
	sub.f32 	%f130, %f452, %f43;
	fma.rn.f32 	%f131, %f130, 0f3BBB989D, 0f3F000000;
	cvt.sat.f32.f32 	%f132, %f131;
	mov.f32 	%f133, 0f4B400001;
	mov.f32 	%f134, 0f437C0000;
	fma.rm.f32 	%f135, %f132, %f134, %f133;
	add.f32 	%f136, %f135, 0fCB40007F;
	neg.f32 	%f137, %f136;
	fma.rn.f32 	%f138, %f130, 0f3FB8AA3B, %f137;
	fma.rn.f32 	%f139, %f130, 0f32A57060, %f138;
	mov.b32 	%r45, %f135;
	shl.b32 	%r46, %r45, 23;
	mov.b32 	%f140, %r46;
	ex2.approx.ftz.f32 	%f141, %f139;
	mul.f32 	%f142, %f141, %f140;
	mul.f32 	%f459, %f459, %f142;
	mov.f32 	%f452, %f43;
$L__BB1_12:
	sub.f32 	%f143, %f43, %f452;
	fma.rn.f32 	%f144, %f143, 0f3BBB989D, 0f3F000000;
	cvt.sat.f32.f32 	%f145, %f144;
	mov.f32 	%f146, 0f4B400001;
	mov.f32 	%f147, 0f437C0000;
	fma.rm.f32 	%f148, %f145, %f147, %f146;
	add.f32 	%f149, %f148, 0fCB40007F;
	neg.f32 	%f150, %f149;
	fma.rn.f32 	%f151, %f143, 0f3FB8AA3B, %f150;
	fma.rn.f32 	%f152, %f143, 0f32A57060, %f151;
	mov.b32 	%r47, %f148;
	shl.b32 	%r48, %r47, 23;
	mov.b32 	%f153, %r48;
	ex2.approx.ftz.f32 	%f154, %f152;
	fma.rn.f32 	%f453, %f154, %f153, %f459;
	add.s32 	%r102, %r102, 4;
	add.s32 	%r101, %r101, 4;
	setp.eq.s32 	%p8, %r102, 0;
	@%p8 bra 	$L__BB1_13;
	bra.uni 	$L__BB1_4;
$L__BB1_13:
	setp.eq.s32 	%p9, %r3, 0;
	@%p9 bra 	$L__BB1_24;
	setp.eq.s32 	%p10, %r3, 1;
	@%p10 bra 	$L__BB1_20;
	add.s32 	%r49, %r99, %r2;
	mul.wide.s32 	%rd11, %r49, 4;
	add.s64 	%rd4, %rd2, %rd11;
	ld.global.f32 	%f5, [%rd4];
	setp.leu.f32 	%p11, %f5, %f452;
	@%p11 bra 	$L__BB1_17;
	sub.f32 	%f156, %f452, %f5;
	fma.rn.f32 	%f157, %f156, 0f3BBB989D, 0f3F000000;
	cvt.sat.f32.f32 	%f158, %f157;
	mov.f32 	%f159, 0f4B400001;
	mov.f32 	%f160, 0f437C0000;
	fma.rm.f32 	%f161, %f158, %f160, %f159;
	add.f32 	%f162, %f161, 0fCB40007F;
	neg.f32 	%f163, %f162;
	fma.rn.f32 	%f164, %f156, 0f3FB8AA3B, %f163;
	fma.rn.f32 	%f165, %f156, 0f32A57060, %f164;
	mov.b32 	%r50, %f161;
	shl.b32 	%r51, %r50, 23;
	mov.b32 	%f166, %r51;
	ex2.approx.ftz.f32 	%f167, %f165;
	mul.f32 	%f168, %f167, %f166;
	mul.f32 	%f453, %f453, %f168;
	mov.f32 	%f452, %f5;
$L__BB1_17:
	sub.f32 	%f169, %f5, %f452;
	fma.rn.f32 	%f170, %f169, 0f3BBB989D, 0f3F000000;
	cvt.sat.f32.f32 	%f171, %f170;
	mov.f32 	%f172, 0f4B400001;
	mov.f32 	%f173, 0f437C0000;
	fma.rm.f32 	%f174, %f171, %f173, %f172;
	add.f32 	%f175, %f174, 0fCB40007F;
	neg.f32 	%f176, %f175;
	fma.rn.f32 	%f177, %f169, 0f3FB8AA3B, %f176;
	fma.rn.f32 	%f178, %f169, 0f32A57060, %f177;
	mov.b32 	%r52, %f174;
	shl.b32 	%r53, %r52, 23;
	mov.b32 	%f179, %r53;
	ex2.approx.ftz.f32 	%f180, %f178;
	fma.rn.f32 	%f441, %f180, %f179, %f453;
	ld.global.f32 	%f10, [%rd4+4];
	setp.leu.f32 	%p12, %f10, %f452;
	@%p12 bra 	$L__BB1_19;
	sub.f32 	%f181, %f452, %f10;
	fma.rn.f32 	%f182, %f181, 0f3BBB989D, 0f3F000000;
	cvt.sat.f32.f32 	%f183, %f182;
	mov.f32 	%f184, 0f4B400001;
	mov.f32 	%f185, 0f437C0000;
	fma.rm.f32 	%f186, %f183, %f185, %f184;
	add.f32 	%f187, %f186, 0fCB40007F;
	neg.f32 	%f188, %f187;
	fma.rn.f32 	%f189, %f181, 0f3FB8AA3B, %f188;
	fma.rn.f32 	%f190, %f181, 0f32A57060, %f189;
	mov.b32 	%r54, %f186;
	shl.b32 	%r55, %r54, 23;
	mov.b32 	%f191, %r55;
	ex2.approx.ftz.f32 	%f192, %f190;
	mul.f32 	%f193, %f192, %f191;
	mul.f32 	%f441, %f441, %f193;
	mov.f32 	%f452, %f10;
$L__BB1_19:
	sub.f32 	%f194, %f10, %f452;
	fma.rn.f32 	%f195, %f194, 0f3BBB989D, 0f3F000000;
	cvt.sat.f32.f32 	%f196, %f195;
	mov.f32 	%f197, 0f4B400001;
	mov.f32 	%f198, 0f437C0000;
	fma.rm.f32 	%f199, %f196, %f198, %f197;
	add.f32 	%f200, %f199, 0fCB40007F;
	neg.f32 	%f201, %f200;
	fma.rn.f32 	%f202, %f194, 0f3FB8AA3B, %f201;
	fma.rn.f32 	%f203, %f194, 0f32A57060, %f202;
	mov.b32 	%r56, %f199;
	shl.b32 	%r57, %r56, 23;
	mov.b32 	%f204, %r57;
	ex2.approx.ftz.f32 	%f205, %f203;
	fma.rn.f32 	%f453, %f205, %f204, %f441;
	add.s32 	%r99, %r99, 2;
$L__BB1_20:
	and.b32  	%r58, %r27, 1;
	setp.eq.b32 	%p13, %r58, 1;
	not.pred 	%p14, %p13;
	@%p14 bra 	$L__BB1_24;
	add.s32 	%r59, %r99, %r2;
	mul.wide.s32 	%rd12, %r59, 4;
	add.s64 	%rd13, %rd2, %rd12;
	ld.global.f32 	%f19, [%rd13];
	setp.leu.f32 	%p15, %f19, %f452;
	@%p15 bra 	$L__BB1_23;
	sub.f32 	%f206, %f452, %f19;
	fma.rn.f32 	%f207, %f206, 0f3BBB989D, 0f3F000000;
	cvt.sat.f32.f32 	%f208, %f207;
	mov.f32 	%f209, 0f4B400001;
	mov.f32 	%f210, 0f437C0000;
	fma.rm.f32 	%f211, %f208, %f210, %f209;
	add.f32 	%f212, %f211, 0fCB40007F;
	neg.f32 	%f213, %f212;
	fma.rn.f32 	%f214, %f206, 0f3FB8AA3B, %f213;
	fma.rn.f32 	%f215, %f206, 0f32A57060, %f214;
	mov.b32 	%r60, %f211;
	shl.b32 	%r61, %r60, 23;
	mov.b32 	%f216, %r61;
	ex2.approx.ftz.f32 	%f217, %f215;
	mul.f32 	%f218, %f217, %f216;
	mul.f32 	%f453, %f453, %f218;
	mov.f32 	%f452, %f19;
$L__BB1_23:
	sub.f32 	%f219, %f19, %f452;
	fma.rn.f32 	%f220, %f219, 0f3BBB989D, 0f3F000000;
	cvt.sat.f32.f32 	%f221, %f220;
	mov.f32 	%f222, 0f4B400001;
	mov.f32 	%f223, 0f437C0000;
	fma.rm.f32 	%f224, %f221, %f223, %f222;
	add.f32 	%f225, %f224, 0fCB40007F;
	neg.f32 	%f226, %f225;
	fma.rn.f32 	%f227, %f219, 0f3FB8AA3B, %f226;
	fma.rn.f32 	%f228, %f219, 0f32A57060, %f227;
	mov.b32 	%r62, %f224;
	shl.b32 	%r63, %r62, 23;
	mov.b32 	%f229, %r63;
	ex2.approx.ftz.f32 	%f230, %f228;
	fma.rn.f32 	%f453, %f230, %f229, %f453;
$L__BB1_24:
	setp.lt.s32 	%p16, %r27, 1;
	@%p16 bra 	$L__BB1_36;
	mul.lo.s32 	%r9, %r27, %r1;
	and.b32  	%r10, %r27, 7;
	setp.lt.u32 	%p17, %r27, 8;
	mov.b32 	%r105, 0;
	@%p17 bra 	$L__BB1_28;
	and.b32  	%r105, %r27, 2147483640;
	neg.s32 	%r104, %r105;
	add.s64 	%rd5, %rd2, 16;
	add.s64 	%rd6, %rd1, 16;
	mov.u32 	%r103, %r9;
$L__BB1_27:
	.pragma "nounroll";
	mul.wide.s32 	%rd14, %r103, 4;
	add.s64 	%rd15, %rd5, %rd14;
	add.s64 	%rd16, %rd6, %rd14;
	ld.global.f32 	%f231, [%rd15+-16];
	sub.f32 	%f232, %f231, %f452;
	fma.rn.f32 	%f233, %f232, 0f3BBB989D, 0f3F000000;
	cvt.sat.f32.f32 	%f234, %f233;
	mov.f32 	%f235, 0f4B400001;
	mov.f32 	%f236, 0f437C0000;
	fma.rm.f32 	%f237, %f234, %f236, %f235;
	add.f32 	%f238, %f237, 0fCB40007F;
	neg.f32 	%f239, %f238;
	fma.rn.f32 	%f240, %f232, 0f3FB8AA3B, %f239;
	fma.rn.f32 	%f241, %f232, 0f32A57060, %f240;
	mov.b32 	%r65, %f237;
	shl.b32 	%r66, %r65, 23;
	mov.b32 	%f242, %r66;
	ex2.approx.ftz.f32 	%f243, %f241;
	mul.f32 	%f244, %f243, %f242;
	div.rn.f32 	%f245, %f244, %f453;
	st.global.f32 	[%rd16+-16], %f245;
	ld.global.f32 	%f246, [%rd15+-12];
	sub.f32 	%f247, %f246, %f452;
	fma.rn.f32 	%f248, %f247, 0f3BBB989D, 0f3F000000;
	cvt.sat.f32.f32 	%f249, %f248;
	fma.rm.f32 	%f250, %f249, %f236, %f235;
	add.f32 	%f251, %f250, 0fCB40007F;
	neg.f32 	%f252, %f251;
	fma.rn.f32 	%f253, %f247, 0f3FB8AA3B, %f252;
	fma.rn.f32 	%f254, %f247, 0f32A57060, %f253;
	mov.b32 	%r67, %f250;
	shl.b32 	%r68, %r67, 23;
	mov.b32 	%f255, %r68;
	ex2.approx.ftz.f32 	%f256, %f254;
	mul.f32 	%f257, %f256, %f255;
	div.rn.f32 	%f258, %f257, %f453;
	st.global.f32 	[%rd16+-12], %f258;
	ld.global.f32 	%f259, [%rd15+-8];
	sub.f32 	%f260, %f259, %f452;
	fma.rn.f32 	%f261, %f260, 0f3BBB989D, 0f3F000000;
	cvt.sat.f32.f32 	%f262, %f261;
	fma.rm.f32 	%f263, %f262, %f236, %f235;
	add.f32 	%f264, %f263, 0fCB40007F;
	neg.f32 	%f265, %f264;
	fma.rn.f32 	%f266, %f260, 0f3FB8AA3B, %f265;
	fma.rn.f32 	%f267, %f260, 0f32A57060, %f266;
	mov.b32 	%r69, %f263;
	shl.b32 	%r70, %r69, 23;
	mov.b32 	%f268, %r70;
	ex2.approx.ftz.f32 	%f269, %f267;
	mul.f32 	%f270, %f269, %f268;
	div.rn.f32 	%f271, %f270, %f453;
	st.global.f32 	[%rd16+-8], %f271;
	ld.global.f32 	%f272, [%rd15+-4];
	sub.f32 	%f273, %f272, %f452;
	fma.rn.f32 	%f274, %f273, 0f3BBB989D, 0f3F000000;
	cvt.sat.f32.f32 	%f275, %f274;
	fma.rm.f32 	%f276, %f275, %f236, %f235;
	add.f32 	%f277, %f276, 0fCB40007F;
	neg.f32 	%f278, %f277;
	fma.rn.f32 	%f279, %f273, 0f3FB8AA3B, %f278;
	fma.rn.f32 	%f280, %f273, 0f32A57060, %f279;
	mov.b32 	%r71, %f276;
	shl.b32 	%r72, %r71, 23;
	mov.b32 	%f281, %r72;
	ex2.approx.ftz.f32 	%f282, %f280;
	mul.f32 	%f283, %f282, %f281;
	div.rn.f32 	%f284, %f283, %f453;
	st.global.f32 	[%rd16+-4], %f284;
	ld.global.f32 	%f285, [%rd15];
	sub.f32 	%f286, %f285, %f452;
	fma.rn.f32 	%f287, %f286, 0f3BBB989D, 0f3F000000;
	cvt.sat.f32.f32 	%f288, %f287;
	fma.rm.f32 	%f289, %f288, %f236, %f235;
	add.f32 	%f290, %f289, 0fCB40007F;
	neg.f32 	%f291, %f290;
	fma.rn.f32 	%f292, %f286, 0f3FB8AA3B, %f291;
	fma.rn.f32 	%f293, %f286, 0f32A57060, %f292;
	mov.b32 	%r73, %f289;
	shl.b32 	%r74, %r73, 23;
	mov.b32 	%f294, %r74;
	ex2.approx.ftz.f32 	%f295, %f293;
	mul.f32 	%f296, %f295, %f294;
	div.rn.f32 	%f297, %f296, %f453;
	st.global.f32 	[%rd16], %f297;
	ld.global.f32 	%f298, [%rd15+4];
	sub.f32 	%f299, %f298, %f452;
	fma.rn.f32 	%f300, %f299, 0f3BBB989D, 0f3F000000;
	cvt.sat.f32.f32 	%f301, %f300;
	fma.rm.f32 	%f302, %f301, %f236, %f235;
	add.f32 	%f303, %f302, 0fCB40007F;
	neg.f32 	%f304, %f303;
	fma.rn.f32 	%f305, %f299, 0f3FB8AA3B, %f304;
	fma.rn.f32 	%f306, %f299, 0f32A57060, %f305;
	mov.b32 	%r75, %f302;
	shl.b32 	%r76, %r75, 23;
	mov.b32 	%f307, %r76;
	ex2.approx.ftz.f32 	%f308, %f306;
	mul.f32 	%f309, %f308, %f307;
	div.rn.f32 	%f310, %f309, %f453;
	st.global.f32 	[%rd16+4], %f310;
	ld.global.f32 	%f311, [%rd15+8];
	sub.f32 	%f312, %f311, %f452;
	fma.rn.f32 	%f313, %f312, 0f3BBB989D, 0f3F000000;
	cvt.sat.f32.f32 	%f314, %f313;
	fma.rm.f32 	%f315, %f314, %f236, %f235;
	add.f32 	%f316, %f315, 0fCB40007F;
	neg.f32 	%f317, %f316;
	fma.rn.f32 	%f318, %f312, 0f3FB8AA3B, %f317;
	fma.rn.f32 	%f319, %f312, 0f32A57060, %f318;
	mov.b32 	%r77, %f315;
	shl.b32 	%r78, %r77, 23;
	mov.b32 	%f320, %r78;
	ex2.approx.ftz.f32 	%f321, %f319;
	mul.f32 	%f322, %f321, %f320;
	div.rn.f32 	%f323, %f322, %f453;
	st.global.f32 	[%rd16+8], %f323;
	ld.global.f32 	%f324, [%rd15+12];
	sub.f32 	%f325, %f324, %f452;
	fma.rn.f32 	%f326, %f325, 0f3BBB989D, 0f3F000000;
	cvt.sat.f32.f32 	%f327, %f326;
	fma.rm.f32 	%f328, %f327, %f236, %f235;
	add.f32 	%f329, %f328, 0fCB40007F;
	neg.f32 	%f330, %f329;
	fma.rn.f32 	%f331, %f325, 0f3FB8AA3B, %f330;
	fma.rn.f32 	%f332, %f325, 0f32A57060, %f331;
	mov.b32 	%r79, %f328;
	shl.b32 	%r80, %r79, 23;
	mov.b32 	%f333, %r80;
	ex2.approx.ftz.f32 	%f334, %f332;
	mul.f32 	%f335, %f334, %f333;
	div.rn.f32 	%f336, %f335, %f453;
	st.global.f32 	[%rd16+12], %f336;
	add.s32 	%r104, %r104, 8;
	add.s32 	%r103, %r103, 8;
	setp.ne.s32 	%p18, %r104, 0;
	@%p18 bra 	$L__BB1_27;
$L__BB1_28:
	setp.eq.s32 	%p19, %r10, 0;
	@%p19 bra 	$L__BB1_36;
	and.b32  	%r22, %r27, 3;
	setp.lt.u32 	%p20, %r10, 4;
	@%p20 bra 	$L__BB1_31;
	add.s32 	%r81, %r105, %r9;
	mul.wide.s32 	%rd17, %r81, 4;
	add.s64 	%rd18, %rd2, %rd17;
	ld.global.f32 	%f337, [%rd18];
	sub.f32 	%f338, %f337, %f452;
	fma.rn.f32 	%f339, %f338, 0f3BBB989D, 0f3F000000;
	cvt.sat.f32.f32 	%f340, %f339;
	mov.f32 	%f341, 0f4B400001;
	mov.f32 	%f342, 0f437C0000;
	fma.rm.f32 	%f343, %f340, %f342, %f341;
	add.f32 	%f344, %f343, 0fCB40007F;
	neg.f32 	%f345, %f344;
	fma.rn.f32 	%f346, %f338, 0f3FB8AA3B, %f345;
	fma.rn.f32 	%f347, %f338, 0f32A57060, %f346;
	mov.b32 	%r82, %f343;
	shl.b32 	%r83, %r82, 23;
	mov.b32 	%f348, %r83;
	ex2.approx.ftz.f32 	%f349, %f347;
	mul.f32 	%f350, %f349, %f348;
	div.rn.f32 	%f351, %f350, %f453;
	add.s64 	%rd19, %rd1, %rd17;
	st.global.f32 	[%rd19], %f351;
	ld.global.f32 	%f352, [%rd18+4];
	sub.f32 	%f353, %f352, %f452;
	fma.rn.f32 	%f354, %f353, 0f3BBB989D, 0f3F000000;
	cvt.sat.f32.f32 	%f355, %f354;
	fma.rm.f32 	%f356, %f355, %f342, %f341;
	add.f32 	%f357, %f356, 0fCB40007F;
	neg.f32 	%f358, %f357;
	fma.rn.f32 	%f359, %f353, 0f3FB8AA3B, %f358;
	fma.rn.f32 	%f360, %f353, 0f32A57060, %f359;
	mov.b32 	%r84, %f356;
	shl.b32 	%r85, %r84, 23;
	mov.b32 	%f361, %r85;
	ex2.approx.ftz.f32 	%f362, %f360;
	mul.f32 	%f363, %f362, %f361;
	div.rn.f32 	%f364, %f363, %f453;
	st.global.f32 	[%rd19+4], %f364;
	ld.global.f32 	%f365, [%rd18+8];
	sub.f32 	%f366, %f365, %f452;
	fma.rn.f32 	%f367, %f366, 0f3BBB989D, 0f3F000000;
	cvt.sat.f32.f32 	%f368, %f367;
	fma.rm.f32 	%f369, %f368, %f342, %f341;
	add.f32 	%f370, %f369, 0fCB40007F;
	neg.f32 	%f371, %f370;
	fma.rn.f32 	%f372, %f366, 0f3FB8AA3B, %f371;
	fma.rn.f32 	%f373, %f366, 0f32A57060, %f372;
	mov.b32 	%r86, %f369;
	shl.b32 	%r87, %r86, 23;
	mov.b32 	%f374, %r87;
	ex2.approx.ftz.f32 	%f375, %f373;
	mul.f32 	%f376, %f375, %f374;
	div.rn.f32 	%f377, %f376, %f453;
	st.global.f32 	[%rd19+8], %f377;
	ld.global.f32 	%f378, [%rd18+12];
	sub.f32 	%f379, %f378, %f452;
	fma.rn.f32 	%f380, %f379, 0f3BBB989D, 0f3F000000;
	cvt.sat.f32.f32 	%f381, %f380;
	fma.rm.f32 	%f382, %f381, %f342, %f341;
	add.f32 	%f383, %f382, 0fCB40007F;
	neg.f32 	%f384, %f383;
	fma.rn.f32 	%f385, %f379, 0f3FB8AA3B, %f384;
	fma.rn.f32 	%f386, %f379, 0f32A57060, %f385;
	mov.b32 	%r88, %f382;
	shl.b32 	%r89, %r88, 23;
	mov.b32 	%f387, %r89;
	ex2.approx.ftz.f32 	%f388, %f386;
	mul.f32 	%f389, %f388, %f387;
	div.rn.f32 	%f390, %f389, %f453;
	st.global.f32 	[%rd19+12], %f390;
	add.s32 	%r105, %r105, 4;
$L__BB1_31:
	setp.eq.s32 	%p21, %r22, 0;
	@%p21 bra 	$L__BB1_36;
	setp.eq.s32 	%p22, %r22, 1;
	@%p22 bra 	$L__BB1_34;
	add.s32 	%r90, %r105, %r9;
	mul.wide.s32 	%rd20, %r90, 4;
	add.s64 	%rd21, %rd2, %rd20;
	ld.global.f32 	%f391, [%rd21];
	sub.f32 	%f392, %f391, %f452;
	fma.rn.f32 	%f393, %f392, 0f3BBB989D, 0f3F000000;
	cvt.sat.f32.f32 	%f394, %f393;
	mov.f32 	%f395, 0f4B400001;
	mov.f32 	%f396, 0f437C0000;
	fma.rm.f32 	%f397, %f394, %f396, %f395;
	add.f32 	%f398, %f397, 0fCB40007F;
	neg.f32 	%f399, %f398;
	fma.rn.f32 	%f400, %f392, 0f3FB8AA3B, %f399;
	fma.rn.f32 	%f401, %f392, 0f32A57060, %f400;
	mov.b32 	%r91, %f397;
	shl.b32 	%r92, %r91, 23;
	mov.b32 	%f402, %r92;
	ex2.approx.ftz.f32 	%f403, %f401;
	mul.f32 	%f404, %f403, %f402;
	div.rn.f32 	%f405, %f404, %f453;
	add.s64 	%rd22, %rd1, %rd20;
	st.global.f32 	[%rd22], %f405;
	ld.global.f32 	%f406, [%rd21+4];
	sub.f32 	%f407, %f406, %f452;
	fma.rn.f32 	%f408, %f407, 0f3BBB989D, 0f3F000000;
	cvt.sat.f32.f32 	%f409, %f408;
	fma.rm.f32 	%f410, %f409, %f396, %f395;
	add.f32 	%f411, %f410, 0fCB40007F;
	neg.f32 	%f412, %f411;
	fma.rn.f32 	%f413, %f407, 0f3FB8AA3B, %f412;
	fma.rn.f32 	%f414, %f407, 0f32A57060, %f413;
	mov.b32 	%r93, %f410;
	shl.b32 	%r94, %r93, 23;
	mov.b32 	%f415, %r94;
	ex2.approx.ftz.f32 	%f416, %f414;
	mul.f32 	%f417, %f416, %f415;
	div.rn.f32 	%f418, %f417, %f453;
	st.global.f32 	[%rd22+4], %f418;
	add.s32 	%r105, %r105, 2;
$L__BB1_34:
	and.b32  	%r95, %r27, 1;
	setp.eq.b32 	%p23, %r95, 1;
	not.pred 	%p24, %p23;
	@%p24 bra 	$L__BB1_36;
	add.s32 	%r96, %r105, %r9;
	mul.wide.s32 	%rd23, %r96, 4;
	add.s64 	%rd24, %rd2, %rd23;
	ld.global.f32 	%f419, [%rd24];
	sub.f32 	%f420, %f419, %f452;
	fma.rn.f32 	%f421, %f420, 0f3BBB989D, 0f3F000000;
	cvt.sat.f32.f32 	%f422, %f421;
	mov.f32 	%f423, 0f4B400001;
	mov.f32 	%f424, 0f437C0000;
	fma.rm.f32 	%f425, %f422, %f424, %f423;
	add.f32 	%f426, %f425, 0fCB40007F;
	neg.f32 	%f427, %f426;
	fma.rn.f32 	%f428, %f420, 0f3FB8AA3B, %f427;
	fma.rn.f32 	%f429, %f420, 0f32A57060, %f428;
	mov.b32 	%r97, %f425;
	shl.b32 	%r98, %r97, 23;
	mov.b32 	%f430, %r98;
	ex2.approx.ftz.f32 	%f431, %f429;
	mul.f32 	%f432, %f431, %f430;
	div.rn.f32 	%f433, %f432, %f453;
	add.s64 	%rd25, %rd1, %rd23;
	st.global.f32 	[%rd25], %f433;
$L__BB1_36:
	ret;

}


// ===== COMPILED SASS (sm_100) =====

	.target	sm_100

	.elftype	@"ET_EXEC"


//--------------------- .note.nv.tkinfo           --------------------------
	.section	.note.nv.tkinfo,"",@"SHT_NOTE"
	.sectionflags	@"SHF_NOTE_NV_TKINFO"
	.tkinfo
        /*0018*/ 	.word	0x00000002
        /*0030*/ 	.string	""
        /*0030*/ 	.string	"ptxas"
        /*0030*/ 	.string	"Cuda compilation tools, release 13.0, V13.0.88"
        /*0030*/ 	.string	"Build cuda_13.0.r13.0/compiler.36424714_0"
        /*0030*/ 	.string	"-arch sm_100 -m 64 "



//--------------------- .note.nv.cuinfo           --------------------------
	.section	.note.nv.cuinfo,"",@"SHT_NOTE"
	.sectionflags	@"SHF_NOTE_NV_CUINFO"
        /*0018*/ 	.short	0x0002
        /*001a*/ 	.short	0x0064
        /*001c*/ 	.short	0x0082
	.zero		2


//--------------------- .nv.info                  --------------------------
	.section	.nv.info,"",@"SHT_CUDA_INFO"
	.align	4


	//----- nvinfo : EIATTR_REGCOUNT
	.align		4
        /*0000*/ 	.byte	0x04, 0x2f
        /*0002*/ 	.short	(.L_1 - .L_0)
	.align		4
.L_0:
        /*0004*/ 	.word	index@(_Z17softmax_kernel_v1PKfPfii)
        /*0008*/ 	.word	0x00000020


	//----- nvinfo : EIATTR_FRAME_SIZE
	.align		4
.L_1:
        /*000c*/ 	.byte	0x04, 0x11
        /*000e*/ 	.short	(.L_3 - .L_2)
	.align		4
.L_2:
        /*0010*/ 	.word	index@($__internal_1_$__cuda_sm3x_div_rn_noftz_f32_slowpath)
        /*0014*/ 	.word	0x00000000


	//----- nvinfo : EIATTR_FRAME_SIZE
	.align		4
.L_3:
        /*0018*/ 	.byte	0x04, 0x11
        /*001a*/ 	.short	(.L_5 - .L_4)
	.align		4
.L_4:
        /*001c*/ 	.word	index@(_Z17softmax_kernel_v1PKfPfii)
        /*0020*/ 	.word	0x00000000


	//----- nvinfo : EIATTR_REGCOUNT
	.align		4
.L_5:
        /*0024*/ 	.byte	0x04, 0x2f
        /*0026*/ 	.short	(.L_7 - .L_6)
	.align		4
.L_6:
        /*0028*/ 	.word	index@(_Z17softmax_kernel_v2PKfPfii)
        /*002c*/ 	.word	0x0000001c


	//----- nvinfo : EIATTR_FRAME_SIZE
	.align		4
.L_7:
        /*0030*/ 	.byte	0x04, 0x11
        /*0032*/ 	.short	(.L_9 - .L_8)
	.align		4
.L_8:
        /*0034*/ 	.word	index@($__internal_0_$__cuda_sm3x_div_rn_noftz_f32_slowpath)
        /*0038*/ 	.word	0x00000000


	//----- nvinfo : EIATTR_FRAME_SIZE
	.align		4
.L_9:
        /*003c*/ 	.byte	0x04, 0x11
        /*003e*/ 	.short	(.L_11 - .L_10)
	.align		4
.L_10:
        /*0040*/ 	.word	index@(_Z17softmax_kernel_v2PKfPfii)
        /*0044*/ 	.word	0x00000000


	//----- nvinfo : EIATTR_MIN_STACK_SIZE
	.align		4
.L_11:
        /*0048*/ 	.byte	0x04, 0x12
        /*004a*/ 	.short	(.L_13 - .L_12)
	.align		4
.L_12:
        /*004c*/ 	.word	index@(_Z17softmax_kernel_v2PKfPfii)
        /*0050*/ 	.word	0x00000000


	//----- nvinfo : EIATTR_MIN_STACK_SIZE
	.align		4
.L_13:
        /*0054*/ 	.byte	0x04, 0x12
        /*0056*/ 	.short	(.L_15 - .L_14)
	.align		4
.L_14:
        /*0058*/ 	.word	index@(_Z17softmax_kernel_v1PKfPfii)
        /*005c*/ 	.word	0x00000000
.L_15:


//--------------------- .nv.compat                --------------------------
	.section	.nv.compat,"",@"SHT_CUDA_COMPAT_INFO"
	.align	4
        /*0000*/ 	.byte	0x02, 0x09, 0x00, 0x00, 0x02, 0x02, 0x01, 0x00, 0x02, 0x05, 0x05, 0x00, 0x03, 0x07, 0x01, 0x01
        /*0010*/ 	.byte	0x02, 0x03, 0x00, 0x00, 0x02, 0x06, 0x01, 0x00, 0x04, 0x0b, 0x08, 0x00, 0x01, 0x00, 0x00, 0x00
        /*0020*/ 	.byte	0x00, 0x00, 0x00, 0x00


//--------------------- .nv.info._Z17softmax_kernel_v2PKfPfii --------------------------
	.section	.nv.info._Z17softmax_kernel_v2PKfPfii,"",@"SHT_CUDA_INFO"
	.sectionflags	@""
	.align	4


	//----- nvinfo : EIATTR_CUDA_API_VERSION
	.align		4
        /*0000*/ 	.byte	0x04, 0x37
        /*0002*/ 	.short	(.L_17 - .L_16)
.L_16:
        /*0004*/ 	.word	0x00000082


	//----- nvinfo : EIATTR_KPARAM_INFO
	.align		4
.L_17:
        /*0008*/ 	.byte	0x04, 0x17
        /*000a*/ 	.short	(.L_19 - .L_18)
.L_18:
        /*000c*/ 	.word	0x00000000
        /*0010*/ 	.short	0x0003
        /*0012*/ 	.short	0x0014
        /*0014*/ 	.byte	0x00, 0xf0, 0x11, 0x00


	//----- nvinfo : EIATTR_KPARAM_INFO
	.align		4
.L_19:
        /*0018*/ 	.byte	0x04, 0x17
        /*001a*/ 	.short	(.L_21 - .L_20)
.L_20:
        /*001c*/ 	.word	0x00000000
        /*0020*/ 	.short	0x0002
        /*0022*/ 	.short	0x0010
        /*0024*/ 	.byte	0x00, 0xf0, 0x11, 0x00


	//----- nvinfo : EIATTR_KPARAM_INFO
	.align		4
.L_21:
        /*0028*/ 	.byte	0x04, 0x17
        /*002a*/ 	.short	(.L_23 - .L_22)
.L_22:
        /*002c*/ 	.word	0x00000000
        /*0030*/ 	.short	0x0001
        /*0032*/ 	.short	0x0008
        /*0034*/ 	.byte	0x00, 0xf5, 0x21, 0x00


	//----- nvinfo : EIATTR_KPARAM_INFO
	.align		4
.L_23:
        /*0038*/ 	.byte	0x04, 0x17
        /*003a*/ 	.short	(.L_25 - .L_24)
.L_24:
        /*003c*/ 	.word	0x00000000
        /*0040*/ 	.short	0x0000
        /*0042*/ 	.short	0x0000
        /*0044*/ 	.byte	0x00, 0xf5, 0x21, 0x00


	//----- nvinfo : EIATTR_SPARSE_MMA_MASK
	.align		4
.L_25:
        /*0048*/ 	.byte	0x03, 0x50
        /*004a*/ 	.short	0x0000


	//----- nvinfo : EIATTR_MAXREG_COUNT
	.align		4
        /*004c*/ 	.byte	0x03, 0x1b
        /*004e*/ 	.short	0x00ff


	//----- nvinfo : EIATTR_MERCURY_ISA_VERSION
	.align		4
        /*0050*/ 	.byte	0x03, 0x5f
        /*0052*/ 	.short	0x0101


	//----- nvinfo : EIATTR_VRC_CTA_INIT_COUNT
	.align		4
        /*0054*/ 	.byte	0x02, 0x4a
	.zero		1
	.zero		1


	//----- nvinfo : EIATTR_EXIT_INSTR_OFFSETS
	.align		4
        /*0058*/ 	.byte	0x04, 0x1c
        /*005a*/ 	.short	(.L_27 - .L_26)


	//   ....[0]....
.L_26:
        /*005c*/ 	.word	0x00000070


	//   ....[1]....
        /*0060*/ 	.word	0x00001410


	//   ....[2]....
        /*0064*/ 	.word	0x000022a0


	//   ....[3]....
        /*0068*/ 	.word	0x000029e0


	//   ....[4]....
        /*006c*/ 	.word	0x00002de0


	//   ....[5]....
        /*0070*/ 	.word	0x00002fe0


	//----- nvinfo : EIATTR_CRS_STACK_SIZE
	.align		4
.L_27:
        /*0074*/ 	.byte	0x04, 0x1e
        /*0076*/ 	.short	(.L_29 - .L_28)
.L_28:
        /*0078*/ 	.word	0x00000000


	//----- nvinfo : EIATTR_CBANK_PARAM_SIZE
	.align		4
.L_29:
        /*007c*/ 	.byte	0x03, 0x19
        /*007e*/ 	.short	0x0018


	//----- nvinfo : EIATTR_PARAM_CBANK
	.align		4
        /*0080*/ 	.byte	0x04, 0x0a
        /*0082*/ 	.short	(.L_31 - .L_30)
	.align		4
.L_30:
        /*0084*/ 	.word	index@(.nv.constant0._Z17softmax_kernel_v2PKfPfii)
        /*0088*/ 	.short	0x0380
        /*008a*/ 	.short	0x0018


	//----- nvinfo : EIATTR_SW_WAR
	.align		4
.L_31:
        /*008c*/ 	.byte	0x04, 0x36
        /*008e*/ 	.short	(.L_33 - .L_32)
.L_32:
        /*0090*/ 	.word	0x00000008
.L_33:


//--------------------- .nv.info._Z17softmax_kernel_v1PKfPfii --------------------------
	.section	.nv.info._Z17softmax_kernel_v1PKfPfii,"",@"SHT_CUDA_INFO"
	.sectionflags	@""
	.align	4


	//----- nvinfo : EIATTR_CUDA_API_VERSION
	.align		4
        /*0000*/ 	.byte	0x04, 0x37
        /*0002*/ 	.short	(.L_35 - .L_34)
.L_34:
        /*0004*/ 	.word	0x00000082


	//----- nvinfo : EIATTR_KPARAM_INFO
	.align		4
.L_35:
        /*0008*/ 	.byte	0x04, 0x17
        /*000a*/ 	.short	(.L_37 - .L_36)
.L_36:
        /*000c*/ 	.word	0x00000000
        /*0010*/ 	.short	0x0003
        /*0012*/ 	.short	0x0014
        /*0014*/ 	.byte	0x00, 0xf0, 0x11, 0x00


	//----- nvinfo : EIATTR_KPARAM_INFO
	.align		4
.L_37:
        /*0018*/ 	.byte	0x04, 0x17
        /*001a*/ 	.short	(.L_39 - .L_38)
.L_38:
        /*001c*/ 	.word	0x00000000
        /*0020*/ 	.short	0x0002
        /*0022*/ 	.short	0x0010
        /*0024*/ 	.byte	0x00, 0xf0, 0x11, 0x00


	//----- nvinfo : EIATTR_KPARAM_INFO
	.align		4
.L_39:
        /*0028*/ 	.byte	0x04, 0x17
        /*002a*/ 	.short	(.L_41 - .L_40)
.L_40:
        /*002c*/ 	.word	0x00000000
        /*0030*/ 	.short	0x0001
        /*0032*/ 	.short	0x0008
        /*0034*/ 	.byte	0x00, 0xf5, 0x21, 0x00


	//----- nvinfo : EIATTR_KPARAM_INFO
	.align		4
.L_41:
        /*0038*/ 	.byte	0x04, 0x17
        /*003a*/ 	.short	(.L_43 - .L_42)
.L_42:
        /*003c*/ 	.word	0x00000000
        /*0040*/ 	.short	0x0000
        /*0042*/ 	.short	0x0000
        /*0044*/ 	.byte	0x00, 0xf5, 0x21, 0x00


	//----- nvinfo : EIATTR_SPARSE_MMA_MASK
	.align		4
.L_43:
        /*0048*/ 	.byte	0x03, 0x50
        /*004a*/ 	.short	0x0000


	//----- nvinfo : EIATTR_MAXREG_COUNT
	.align		4
        /*004c*/ 	.byte	0x03, 0x1b
        /*004e*/ 	.short	0x00ff


	//----- nvinfo : EIATTR_MERCURY_ISA_VERSION
	.align		4
        /*0050*/ 	.byte	0x03, 0x5f
        /*0052*/ 	.short	0x0101


	//----- nvinfo : EIATTR_VRC_CTA_INIT_COUNT
	.align		4
        /*0054*/ 	.byte	0x02, 0x4a
	.zero		1
	.zero		1


	//----- nvinfo : EIATTR_EXIT_INSTR_OFFSETS
	.align		4
        /*0058*/ 	.byte	0x04, 0x1c
        /*005a*/ 	.short	(.L_45 - .L_44)


	//   ....[0]....
.L_44:
        /*005c*/ 	.word	0x00000070


	//   ....[1]....
        /*0060*/ 	.word	0x000013a0


	//   ....[2]....
        /*0064*/ 	.word	0x00002230


	//   ....[3]....
        /*0068*/ 	.word	0x00002970


	//   ....[4]....
        /*006c*/ 	.word	0x00002d70


	//   ....[5]....
        /*0070*/ 	.word	0x00002f70


	//----- nvinfo : EIATTR_CRS_STACK_SIZE
	.align		4
.L_45:
        /*0074*/ 	.byte	0x04, 0x1e
        /*0076*/ 	.short	(.L_47 - .L_46)
.L_46:
        /*0078*/ 	.word	0x00000000


	//----- nvinfo : EIATTR_CBANK_PARAM_SIZE
	.align		4
.L_47:
        /*007c*/ 	.byte	0x03, 0x19
        /*007e*/ 	.short	0x0018


	//----- nvinfo : EIATTR_PARAM_CBANK
	.align		4
        /*0080*/ 	.byte	0x04, 0x0a
        /*0082*/ 	.short	(.L_49 - .L_48)
	.align		4
.L_48:
        /*0084*/ 	.word	index@(.nv.constant0._Z17softmax_kernel_v1PKfPfii)
        /*0088*/ 	.short	0x0380
        /*008a*/ 	.short	0x0018


	//----- nvinfo : EIATTR_SW_WAR
	.align		4
.L_49:
        /*008c*/ 	.byte	0x04, 0x36
        /*008e*/ 	.short	(.L_51 - .L_50)
.L_50:
        /*0090*/ 	.word	0x00000008
.L_51:


//--------------------- .nv.callgraph             --------------------------
	.section	.nv.callgraph,"",@"SHT_CUDA_CALLGRAPH"
	.align	4
	.sectionentsize	8
	.align		4
        /*0000*/ 	.word	0x00000000
	.align		4
        /*0004*/ 	.word	0xffffffff
	.align		4
        /*0008*/ 	.word	0x00000000
	.align		4
        /*000c*/ 	.word	0xfffffffe
	.align		4
        /*0010*/ 	.word	0x00000000
	.align		4
        /*0014*/ 	.word	0xfffffffd
	.align		4
        /*0018*/ 	.word	0x00000000
	.align		4
        /*001c*/ 	.word	0xfffffffc


//--------------------- .text._Z17softmax_kernel_v2PKfPfii --------------------------
	.section	.text._Z17softmax_kernel_v2PKfPfii,"ax",@progbits
	.align	128
        .global         _Z17softmax_kernel_v2PKfPfii
        .type           _Z17softmax_kernel_v2PKfPfii,@function
        .size           _Z17softmax_kernel_v2PKfPfii,(.L_x_115 - _Z17softmax_kernel_v2PKfPfii)
        .other          _Z17softmax_kernel_v2PKfPfii,@"STO_CUDA_ENTRY STV_DEFAULT"
_Z17softmax_kernel_v2PKfPfii:
.text._Z17softmax_kernel_v2PKfPfii:
[----:B------:R-:W-:Y:S01]  /*0000*/  LDC R1, c[0x0][0x37c] ;  /* 0x0000df00ff017b82 */ /* 0x000fe20000000800 */
[----:B------:R-:W0:Y:S07]  /*0010*/  S2R R3, SR_TID.X ;  /* 0x0000000000037919 */ /* 0x000e2e0000002100 */
[----:B------:R-:W0:Y:S01]  /*0020*/  S2UR UR4, SR_CTAID.X ;  /* 0x00000000000479c3 */ /* 0x000e220000002500 */
[----:B------:R-:W1:Y:S07]  /*0030*/  LDCU UR5, c[0x0][0x390] ;  /* 0x00007200ff0577ac */ /* 0x000e6e0008000800 */
[----:B------:R-:W0:Y:S02]  /*0040*/  LDC R0, c[0x0][0x360] ;  /* 0x0000d800ff007b82 */ /* 0x000e240000000800 */
[----:B0-----:R-:W-:-:S05]  /*0050*/  IMAD R0, R0, UR4, R3 ;  /* 0x0000000400007c24 */ /* 0x001fca000f8e0203 */
[----:B-1----:R-:W-:-:S13]  /*0060*/  ISETP.GE.AND P0, PT, R0, UR5, PT ;  /* 0x0000000500007c0c */ /* 0x002fda000bf06270 */
[----:B------:R-:W-:Y:S05]  /*0070*/  @P0 EXIT ;  /* 0x000000000000094d */ /* 0x000fea0003800000 */
[----:B------:R-:W0:Y:S01]  /*0080*/  LDCU UR6, c[0x0][0x394] ;  /* 0x00007280ff0677ac */ /* 0x000e220008000800 */
[----:B------:R-:W-:Y:S01]  /*0090*/  HFMA2 R3, -RZ, RZ, 0, 0 ;  /* 0x00000000ff037431 */ /* 0x000fe200000001ff */
[----:B------:R-:W-:Y:S01]  /*00a0*/  MOV R4, 0xff800000 ;  /* 0xff80000000047802 */ /* 0x000fe20000000f00 */
[----:B------:R-:W1:Y:S01]  /*00b0*/  LDCU.64 UR12, c[0x0][0x358] ;  /* 0x00006b00ff0c77ac */ /* 0x000e620008000a00 */
[----:B0-----:R-:W-:-:S09]  /*00c0*/  UISETP.GE.AND UP0, UPT, UR6, 0x1, UPT ;  /* 0x000000010600788c */ /* 0x001fd2000bf06270 */
[----:B-1----:R-:W-:Y:S05]  /*00d0*/  BRA.U !UP0, `(.L_x_0) ;  /* 0x0000001108c47547 */ /* 0x002fea000b800000 */
[----:B------:R-:W-:Y:S02]  /*00e0*/  UISETP.GE.U32.AND UP0, UPT, UR6, 0x4, UPT ;  /* 0x000000040600788c */ /* 0x000fe4000bf06070 */
[----:B------:R-:W-:Y:S01]  /*00f0*/  IMAD R5, R0, UR6, RZ ;  /* 0x0000000600057c24 */ /* 0x000fe2000f8e02ff */
[----:B------:R-:W-:Y:S01]  /*0100*/  MOV R4, 0xff800000 ;  /* 0xff80000000047802 */ /* 0x000fe20000000f00 */
[----:B------:R-:W-:Y:S01]  /*0110*/  ULOP3.LUT UR7, UR6, 0x3, URZ, 0xc0, !UPT ;  /* 0x0000000306077892 */ /* 0x000fe2000f8ec0ff */
[----:B------:R-:W-:Y:S01]  /*0120*/  MOV R10, RZ ;  /* 0x000000ff000a7202 */ /* 0x000fe20000000f00 */
[----:B------:R-:W-:-:S03]  /*0130*/  UMOV UR4, URZ ;  /* 0x000000ff00047c82 */ /* 0x000fc60008000000 */
[----:B------:R-:W-:Y:S07]  /*0140*/  BRA.U !UP0, `(.L_x_1) ;  /* 0x0000000d08307547 */ /* 0x000fee000b800000 */
[----:B------:R-:W0:Y:S02]  /*0150*/  LDCU.64 UR4, c[0x0][0x380] ;  /* 0x00007000ff0477ac */ /* 0x000e240008000a00 */
[----:B0-----:R-:W-:-:S04]  /*0160*/  UIADD3 UR4, UP0, UPT, UR4, 0x8, URZ ;  /* 0x0000000804047890 */ /* 0x001fc8000ff1e0ff */
[----:B------:R-:W-:Y:S02]  /*0170*/  UIADD3.X UR5, UPT, UPT, URZ, UR5, URZ, UP0, !UPT ;  /* 0x00000005ff057290 */ /* 0x000fe400087fe4ff */
[----:B------:R-:W-:-:S04]  /*0180*/  MOV R2, UR4 ;  /* 0x0000000400027c02 */ /* 0x000fc80008000f00 */
[----:B------:R-:W-:-:S03]  /*0190*/  MOV R3, UR5 ;  /* 0x0000000500037c02 */ /* 0x000fc60008000f00 */
[----:B------:R-:W-:-:S05]  /*01a0*/  IMAD.WIDE R14, R5, 0x4, R2 ;  /* 0x00000004050e7825 */ /* 0x000fca00078e0202 */
[----:B------:R-:W2:Y:S04]  /*01b0*/  LDG.E R9, desc[UR12][R14.64+-0x8] ;  /* 0xfffff80c0e097981 */ /* 0x000ea8000c1e1900 */
[----:B------:R-:W3:Y:S04]  /*01c0*/  LDG.E R21, desc[UR12][R14.64+-0x4] ;  /* 0xfffffc0c0e157981 */ /* 0x000ee8000c1e1900 */
[----:B------:R-:W4:Y:S04]  /*01d0*/  LDG.E R11, desc[UR12][R14.64] ;  /* 0x0000000c0e0b7981 */ /* 0x000f28000c1e1900 */
[----:B------:R0:W5:Y:S01]  /*01e0*/  LDG.E R7, desc[UR12][R14.64+0x4] ;  /* 0x0000040c0e077981 */ /* 0x000162000c1e1900 */
[----:B------:R-:W-:Y:S01]  /*01f0*/  HFMA2 R6, -RZ, RZ, 0.96630859375, -0.0022525787353515625 ;  /* 0x3bbb989dff067431 */ /* 0x000fe200000001ff */
[----:B------:R-:W-:Y:S01]  /*0200*/  MOV R4, 0xff800000 ;  /* 0xff80000000047802 */ /* 0x000fe20000000f00 */
[----:B------:R-:W-:Y:S01]  /*0210*/  ULOP3.LUT UR4, UR6, 0x7ffffffc, URZ, 0xc0, !UPT ;  /* 0x7ffffffc06047892 */ /* 0x000fe2000f8ec0ff */
[----:B------:R-:W-:Y:S01]  /*0220*/  MOV R8, 0x437c0000 ;  /* 0x437c000000087802 */ /* 0x000fe20000000f00 */
[----:B------:R-:W-:Y:S01]  /*0230*/  BSSY.RECONVERGENT B0, `(.L_x_2) ;  /* 0x000004e000007945 */ /* 0x000fe20003800200 */
[----:B--2---:R-:W-:-:S13]  /*0240*/  FSETP.GT.AND P0, PT, R9, -INF , PT ;  /* 0xff8000000900780b */ /* 0x004fda0003f04000 */
[----:B------:R-:W-:Y:S01]  /*0250*/  @P0 MOV R4, R9 ;  /* 0x0000000900040202 */ /* 0x000fe20000000f00 */
[----:B------:R-:W-:-:S03]  /*0260*/  @P0 FADD R17, -R9, -INF ;  /* 0xff80000009110421 */ /* 0x000fc60000000100 */
[----:B---3--:R-:W-:Y:S01]  /*0270*/  FSETP.GT.AND P1, PT, R21, R4, PT ;  /* 0x000000041500720b */ /* 0x008fe20003f24000 */
[----:B------:R-:W-:Y:S01]  /*0280*/  @P0 FFMA.SAT R13, R17, R6, 0.5 ;  /* 0x3f000000110d0423 */ /* 0x000fe20000002006 */
[----:B------:R-:W-:-:S03]  /*0290*/  FADD R19, -R4, R9 ;  /* 0x0000000904137221 */ /* 0x000fc60000000100 */
[----:B------:R-:W-:Y:S01]  /*02a0*/  @P0 FFMA.RM R12, R13, R8, 12582913 ;  /* 0x4b4000010d0c0423 */ /* 0x000fe20000004008 */
[----:B------:R-:W-:-:S03]  /*02b0*/  FFMA.SAT R9, R19, R6, 0.5 ;  /* 0x3f00000013097423 */ /* 0x000fc60000002006 */
[----:B------:R-:W-:Y:S01]  /*02c0*/  @P0 FADD R10, R12, -12583039 ;  /* 0xcb40007f0c0a0421 */ /* 0x000fe20000000000 */
[----:B------:R-:W-:-:S03]  /*02d0*/  FFMA.RM R9, R9, R8, 12582913 ;  /* 0x4b40000109097423 */ /* 0x000fc60000004008 */
[--C-:B------:R-:W-:Y:S01]  /*02e0*/  @P1 FADD R13, R4, -R21.reuse ;  /* 0x80000015040d1221 */ /* 0x100fe20000000000 */
[----:B------:R-:W-:Y:S01]  /*02f0*/  @P1 MOV R4, R21 ;  /* 0x0000001500041202 */ /* 0x000fe20000000f00 */
[----:B------:R-:W-:Y:S01]  /*0300*/  @P0 FFMA R10, R17, 1.4426950216293334961, -R10 ;  /* 0x3fb8aa3b110a0823 */ /* 0x000fe2000000080a */
[----:B0-----:R-:W-:Y:S01]  /*0310*/  FADD R14, R9, -12583039 ;  /* 0xcb40007f090e7421 */ /* 0x001fe20000000000 */
[----:B------:R-:W-:Y:S01]  /*0320*/  @P1 FFMA.SAT R15, R13, R6, 0.5 ;  /* 0x3f0000000d0f1423 */ /* 0x000fe20000002006 */
[----:B----4-:R-:W-:Y:S01]  /*0330*/  FSETP.GT.AND P2, PT, R11, R4, PT ;  /* 0x000000040b00720b */ /* 0x010fe20003f44000 */
[----:B------:R-:W-:Y:S01]  /*0340*/  @P0 FFMA R16, R17, 1.925963033500011079e-08, R10 ;  /* 0x32a5706011100823 */ /* 0x000fe2000000000a */
[----:B------:R-:W-:Y:S01]  /*0350*/  FFMA R14, R19, 1.4426950216293334961, -R14 ;  /* 0x3fb8aa3b130e7823 */ /* 0x000fe2000000080e */
[----:B------:R-:W-:Y:S01]  /*0360*/  FADD R17, -R4, R21 ;  /* 0x0000001504117221 */ /* 0x000fe20000000100 */
[----:B------:R-:W-:Y:S01]  /*0370*/  @P1 FFMA.RM R10, R15, R8, 12582913 ;  /* 0x4b4000010f0a1423 */ /* 0x000fe20000004008 */
[----:B------:R-:W-:Y:S01]  /*0380*/  SHF.L.U32 R9, R9, 0x17, RZ ;  /* 0x0000001709097819 */ /* 0x000fe200000006ff */
[----:B------:R-:W-:Y:S01]  /*0390*/  FFMA R15, R19, 1.925963033500011079e-08, R14 ;  /* 0x32a57060130f7823 */ /* 0x000fe2000000000e */
[----:B------:R-:W0:Y:S01]  /*03a0*/  @P0 MUFU.EX2 R16, R16 ;  /* 0x0000001000100308 */ /* 0x000e220000000800 */
[----:B------:R-:W-:Y:S01]  /*03b0*/  FFMA.SAT R21, R17, R6, 0.5 ;  /* 0x3f00000011157423 */ /* 0x000fe20000002006 */
[C---:B------:R-:W-:Y:S01]  /*03c0*/  @P1 FADD R18, R10.reuse, -12583039 ;  /* 0xcb40007f0a121421 */ /* 0x040fe20000000000 */
[----:B------:R-:W-:-:S02]  /*03d0*/  @P1 SHF.L.U32 R10, R10, 0x17, RZ ;  /* 0x000000170a0a1819 */ /* 0x000fc400000006ff */
[----:B------:R-:W-:Y:S01]  /*03e0*/  FFMA.RM R14, R21, R8, 12582913 ;  /* 0x4b400001150e7423 */ /* 0x000fe20000004008 */
[--C-:B------:R-:W-:Y:S01]  /*03f0*/  @P2 FADD R19, R4, -R11.reuse ;  /* 0x8000000b04132221 */ /* 0x100fe20000000000 */
[----:B------:R-:W-:Y:S01]  /*0400*/  @P2 MOV R4, R11 ;  /* 0x0000000b00042202 */ /* 0x000fe20000000f00 */
[----:B------:R-:W-:Y:S01]  /*0410*/  @P1 FFMA R18, R13, 1.4426950216293334961, -R18 ;  /* 0x3fb8aa3b0d121823 */ /* 0x000fe20000000812 */
[----:B------:R-:W-:Y:S01]  /*0420*/  @P0 SHF.L.U32 R21, R12, 0x17, RZ ;  /* 0x000000170c150819 */ /* 0x000fe200000006ff */
[----:B------:R-:W-:Y:S01]  /*0430*/  @P2 FFMA.SAT R23, R19, R6, 0.5 ;  /* 0x3f00000013172423 */ /* 0x000fe20000002006 */
[----:B------:R-:W1:Y:S01]  /*0440*/  MUFU.EX2 R15, R15 ;  /* 0x0000000f000f7308 */ /* 0x000e620000000800 */
[----:B------:R-:W-:Y:S01]  /*0450*/  FADD R11, -R4, R11 ;  /* 0x0000000b040b7221 */ /* 0x000fe20000000100 */
[----:B------:R-:W-:Y:S01]  /*0460*/  @P1 FFMA R13, R13, 1.925963033500011079e-08, R18 ;  /* 0x32a570600d0d1823 */ /* 0x000fe20000000012 */
[----:B------:R-:W-:Y:S01]  /*0470*/  @P2 FFMA.RM R12, R23, R8, 12582913 ;  /* 0x4b400001170c2423 */ /* 0x000fe20000004008 */
[----:B------:R-:W-:Y:S01]  /*0480*/  FADD R18, R14, -12583039 ;  /* 0xcb40007f0e127421 */ /* 0x000fe20000000000 */
[----:B------:R-:W-:Y:S01]  /*0490*/  FFMA.SAT R23, R11, R6, 0.5 ;  /* 0x3f0000000b177423 */ /* 0x000fe20000002006 */
[----:B0-----:R-:W-:Y:S01]  /*04a0*/  @P0 FMUL R21, R21, R16 ;  /* 0x0000001015150220 */ /* 0x001fe20000400000 */
[C---:B------:R-:W-:Y:S01]  /*04b0*/  @P2 FADD R16, R12.reuse, -12583039 ;  /* 0xcb40007f0c102421 */ /* 0x040fe20000000000 */
[----:B------:R-:W-:Y:S01]  /*04c0*/  FFMA R18, R17, 1.4426950216293334961, -R18 ;  /* 0x3fb8aa3b11127823 */ /* 0x000fe20000000812 */
[----:B------:R-:W0:Y:S01]  /*04d0*/  @P1 MUFU.EX2 R13, R13 ;  /* 0x0000000d000d1308 */ /* 0x000e220000000800 */
[----:B------:R-:W-:Y:S01]  /*04e0*/  @P2 SHF.L.U32 R12, R12, 0x17, RZ ;  /* 0x000000170c0c2819 */ /* 0x000fe200000006ff */
[----:B------:R-:W-:Y:S01]  /*04f0*/  @P2 FFMA R20, R19, 1.4426950216293334961, -R16 ;  /* 0x3fb8aa3b13142823 */ /* 0x000fe20000000810 */
[----:B------:R-:W-:Y:S01]  /*0500*/  FFMA.RM R16, R23, R8, 12582913 ;  /* 0x4b40000117107423 */ /* 0x000fe20000004008 */
[----:B------:R-:W-:Y:S01]  /*0510*/  FFMA R17, R17, 1.925963033500011079e-08, R18 ;  /* 0x32a5706011117823 */ /* 0x000fe20000000012 */
[----:B------:R-:W-:-:S02]  /*0520*/  HFMA2 R18, -RZ, RZ, 0, 0 ;  /* 0x00000000ff127431 */ /* 0x000fc400000001ff */
[----:B------:R-:W-:Y:S01]  /*0530*/  @P2 FFMA R20, R19, 1.925963033500011079e-08, R20 ;  /* 0x32a5706013142823 */ /* 0x000fe20000000014 */
[C---:B------:R-:W-:Y:S01]  /*0540*/  FADD R22, R16.reuse, -12583039 ;  /* 0xcb40007f10167421 */ /* 0x040fe20000000000 */
[----:B------:R-:W-:Y:S01]  /*0550*/  SHF.L.U32 R16, R16, 0x17, RZ ;  /* 0x0000001710107819 */ /* 0x000fe200000006ff */
[----:B------:R-:W2:Y:S02]  /*0560*/  MUFU.EX2 R17, R17 ;  /* 0x0000001100117308 */ /* 0x000ea40000000800 */
[----:B------:R-:W-:Y:S01]  /*0570*/  FFMA R22, R11, 1.4426950216293334961, -R22 ;  /* 0x3fb8aa3b0b167823 */ /* 0x000fe20000000816 */
[----:B------:R-:W-:Y:S01]  /*0580*/  @P0 FMUL R18, RZ, R21 ;  /* 0x00000015ff120220 */ /* 0x000fe20000400000 */
[----:B-----5:R-:W-:Y:S02]  /*0590*/  FSETP.GT.AND P0, PT, R7, R4, PT ;  /* 0x000000040700720b */ /* 0x020fe40003f04000 */
[----:B------:R-:W-:Y:S01]  /*05a0*/  FFMA R22, R11, 1.925963033500011079e-08, R22 ;  /* 0x32a570600b167823 */ /* 0x000fe20000000016 */
[----:B-1----:R-:W-:Y:S01]  /*05b0*/  FFMA R18, R9, R15, R18 ;  /* 0x0000000f09127223 */ /* 0x002fe20000000012 */
[----:B0-----:R-:W-:Y:S01]  /*05c0*/  @P1 FMUL R13, R10, R13 ;  /* 0x0000000d0a0d1220 */ /* 0x001fe20000400000 */
[----:B------:R-:W0:Y:S01]  /*05d0*/  @P2 MUFU.EX2 R19, R20 ;  /* 0x0000001400132308 */ /* 0x000e220000000800 */
[----:B------:R-:W-:-:S02]  /*05e0*/  SHF.L.U32 R9, R14, 0x17, RZ ;  /* 0x000000170e097819 */ /* 0x000fc400000006ff */
[----:B------:R-:W-:-:S05]  /*05f0*/  @P1 FMUL R18, R18, R13 ;  /* 0x0000000d12121220 */ /* 0x000fca0000400000 */
[----:B------:R-:W1:Y:S01]  /*0600*/  MUFU.EX2 R22, R22 ;  /* 0x0000001600167308 */ /* 0x000e620000000800 */
[----:B--2---:R-:W-:Y:S01]  /*0610*/  FFMA R9, R9, R17, R18 ;  /* 0x0000001109097223 */ /* 0x004fe20000000012 */
[----:B0-----:R-:W-:-:S04]  /*0620*/  @P2 FMUL R12, R12, R19 ;  /* 0x000000130c0c2220 */ /* 0x001fc80000400000 */
[----:B------:R-:W-:-:S04]  /*0630*/  @P2 FMUL R9, R9, R12 ;  /* 0x0000000c09092220 */ /* 0x000fc80000400000 */
[----:B-1----:R-:W-:Y:S01]  /*0640*/  FFMA R9, R16, R22, R9 ;  /* 0x0000001610097223 */ /* 0x002fe20000000009 */
[----:B------:R-:W-:Y:S06]  /*0650*/  @!P0 BRA `(.L_x_3) ;  /* 0x00000000002c8947 */ /* 0x000fec0003800000 */
[----:B------:R-:W-:-:S04]  /*0660*/  FADD R11, R4, -R7 ;  /* 0x80000007040b7221 */ /* 0x000fc80000000000 */
[----:B------:R-:W-:-:S04]  /*0670*/  FFMA.SAT R13, R11, R6, 0.5 ;  /* 0x3f0000000b0d7423 */ /* 0x000fc80000002006 */
[----:B------:R-:W-:-:S04]  /*0680*/  FFMA.RM R13, R13, R8, 12582913 ;  /* 0x4b4000010d0d7423 */ /* 0x000fc80000004008 */
[C---:B------:R-:W-:Y:S01]  /*0690*/  FADD R4, R13.reuse, -12583039 ;  /* 0xcb40007f0d047421 */ /* 0x040fe20000000000 */
[----:B------:R-:W-:-:S03]  /*06a0*/  SHF.L.U32 R13, R13, 0x17, RZ ;  /* 0x000000170d0d7819 */ /* 0x000fc600000006ff */
[----:B------:R-:W-:-:S04]  /*06b0*/  FFMA R4, R11, 1.4426950216293334961, -R4 ;  /* 0x3fb8aa3b0b047823 */ /* 0x000fc80000000804 */
[----:B------:R-:W-:-:S04]  /*06c0*/  FFMA R11, R11, 1.925963033500011079e-08, R4 ;  /* 0x32a570600b0b7823 */ /* 0x000fc80000000004 */
[----:B------:R-:W0:Y:S02]  /*06d0*/  MUFU.EX2 R4, R11 ;  /* 0x0000000b00047308 */ /* 0x000e240000000800 */
[----:B0-----:R-:W-:Y:S01]  /*06e0*/  FMUL R10, R13, R4 ;  /* 0x000000040d0a7220 */ /* 0x001fe20000400000 */
[----:B------:R-:W-:-:S03]  /*06f0*/  MOV R4, R7 ;  /* 0x0000000700047202 */ /* 0x000fc60000000f00 */
[----:B------:R-:W-:-:S07]  /*0700*/  FMUL R9, R9, R10 ;  /* 0x0000000a09097220 */ /* 0x000fce0000400000 */
.L_x_3:
[----:B------:R-:W-:Y:S05]  /*0710*/  BSYNC.RECONVERGENT B0 ;  /* 0x0000000000007941 */ /* 0x000fea0003800200 */
.L_x_2:
[----:B------:R-:W-:Y:S01]  /*0720*/  FADD R7, -R4, R7 ;  /* 0x0000000704077221 */ /* 0x000fe20000000100 */
[----:B------:R-:W-:-:S03]  /*0730*/  UIADD3 UR5, UPT, UPT, -UR4, 0x4, URZ ;  /* 0x0000000404057890 */ /* 0x000fc6000fffe1ff */
[----:B------:R-:W-:Y:S01]  /*0740*/  FFMA.SAT R11, R7, R6, 0.5 ;  /* 0x3f000000070b7423 */ /* 0x000fe20000002006 */
[----:B------:R-:W-:-:S03]  /*0750*/  UISETP.NE.AND UP0, UPT, UR5, URZ, UPT ;  /* 0x000000ff0500728c */ /* 0x000fc6000bf05270 */
[----:B------:R-:W-:-:S04]  /*0760*/  FFMA.RM R11, R11, R8, 12582913 ;  /* 0x4b4000010b0b7423 */ /* 0x000fc80000004008 */
[C---:B------:R-:W-:Y:S01]  /*0770*/  FADD R6, R11.reuse, -12583039 ;  /* 0xcb40007f0b067421 */ /* 0x040fe20000000000 */
[----:B------:R-:W-:-:S03]  /*0780*/  SHF.L.U32 R10, R11, 0x17, RZ ;  /* 0x000000170b0a7819 */ /* 0x000fc600000006ff */
[----:B------:R-:W-:-:S04]  /*0790*/  FFMA R6, R7, 1.4426950216293334961, -R6 ;  /* 0x3fb8aa3b07067823 */ /* 0x000fc80000000806 */
[----:B------:R-:W-:-:S06]  /*07a0*/  FFMA R6, R7, 1.925963033500011079e-08, R6 ;  /* 0x32a5706007067823 */ /* 0x000fcc0000000006 */
[----:B------:R-:W0:Y:S02]  /*07b0*/  MUFU.EX2 R6, R6 ;  /* 0x0000000600067308 */ /* 0x000e240000000800 */
[----:B0-----:R-:W-:Y:S01]  /*07c0*/  FFMA R10, R10, R6, R9 ;  /* 0x000000060a0a7223 */ /* 0x001fe20000000009 */
[----:B------:R-:W-:Y:S06]  /*07d0*/  BRA.U !UP0, `(.L_x_1) ;  /* 0x00000005088c7547 */ /* 0x000fec000b800000 */
[----:B------:R-:W-:-:S07]  /*07e0*/  IADD3 R7, PT, PT, R5, 0x4, RZ ;  /* 0x0000000405077810 */ /* 0x000fce0007ffe0ff */
.L_x_6:
[----:B------:R-:W-:-:S05]  /*07f0*/  IMAD.WIDE R12, R7, 0x4, R2 ;  /* 0x00000004070c7825 */ /* 0x000fca00078e0202 */
[----:B------:R-:W2:Y:S04]  /*0800*/  LDG.E R17, desc[UR12][R12.64+-0x8] ;  /* 0xfffff80c0c117981 */ /* 0x000ea8000c1e1900 */
[----:B------:R-:W3:Y:S04]  /*0810*/  LDG.E R21, desc[UR12][R12.64+-0x4] ;  /* 0xfffffc0c0c157981 */ /* 0x000ee8000c1e1900 */
[----:B------:R-:W4:Y:S04]  /*0820*/  LDG.E R19, desc[UR12][R12.64] ;  /* 0x0000000c0c137981 */ /* 0x000f28000c1e1900 */
[----:B------:R0:W5:Y:S01]  /*0830*/  LDG.E R9, desc[UR12][R12.64+0x4] ;  /* 0x0000040c0c097981 */ /* 0x000162000c1e1900 */
[----:B------:R-:W-:Y:S01]  /*0840*/  HFMA2 R8, -RZ, RZ, 0.96630859375, -0.0022525787353515625 ;  /* 0x3bbb989dff087431 */ /* 0x000fe200000001ff */
[----:B------:R-:W-:Y:S01]  /*0850*/  MOV R6, 0x437c0000 ;  /* 0x437c000000067802 */ /* 0x000fe20000000f00 */
[----:B------:R-:W-:Y:S01]  /*0860*/  BSSY.RECONVERGENT B0, `(.L_x_4) ;  /* 0x000004d000007945 */ /* 0x000fe20003800200 */
[----:B--2---:R-:W-:-:S13]  /*0870*/  FSETP.GT.AND P0, PT, R17, R4, PT ;  /* 0x000000041100720b */ /* 0x004fda0003f04000 */
[----:B------:R-:W-:Y:S01]  /*0880*/  @P0 FADD R25, R4, -R17 ;  /* 0x8000001104190221 */ /* 0x000fe20000000000 */
[----:B------:R-:W-:-:S03]  /*0890*/  @P0 MOV R4, R17 ;  /* 0x0000001100040202 */ /* 0x000fc60000000f00 */
[----:B------:R-:W-:Y:S01]  /*08a0*/  @P0 FFMA.SAT R15, R25, R8, 0.5 ;  /* 0x3f000000190f0423 */ /* 0x000fe20000002008 */
[----:B---3--:R-:W-:Y:S01]  /*08b0*/  FSETP.GT.AND P1, PT, R21, R4, PT ;  /* 0x000000041500720b */ /* 0x008fe20003f24000 */
[----:B------:R-:W-:Y:S02]  /*08c0*/  FADD R17, -R4, R17 ;  /* 0x0000001104117221 */ /* 0x000fe40000000100 */
[----:B------:R-:W-:Y:S02]  /*08d0*/  @P0 FFMA.RM R15, R15, R6, 12582913 ;  /* 0x4b4000010f0f0423 */ /* 0x000fe40000004006 */
[----:B------:R-:W-:Y:S02]  /*08e0*/  FFMA.SAT R11, R17, R8, 0.5 ;  /* 0x3f000000110b7423 */ /* 0x000fe40000002008 */
[----:B------:R-:W-:Y:S02]  /*08f0*/  @P0 FADD R14, R15, -12583039 ;  /* 0xcb40007f0f0e0421 */ /* 0x000fe40000000000 */
[----:B0-----:R-:W-:-:S02]  /*0900*/  FFMA.RM R12, R11, R6, 12582913 ;  /* 0x4b4000010b0c7423 */ /* 0x001fc40000004006 */
[C---:B------:R-:W-:Y:S02]  /*0910*/  @P0 FFMA R14, R25.reuse, 1.4426950216293334961, -R14 ;  /* 0x3fb8aa3b190e0823 */ /* 0x040fe4000000080e */
[--C-:B------:R-:W-:Y:S01]  /*0920*/  @P1 FADD R23, R4, -R21.reuse ;  /* 0x8000001504171221 */ /* 0x100fe20000000000 */
[----:B------:R-:W-:Y:S01]  /*0930*/  @P1 MOV R4, R21 ;  /* 0x0000001500041202 */ /* 0x000fe20000000f00 */
[----:B------:R-:W-:Y:S01]  /*0940*/  @P0 FFMA R18, R25, 1.925963033500011079e-08, R14 ;  /* 0x32a5706019120823 */ /* 0x000fe2000000000e */
[----:B------:R-:W-:Y:S01]  /*0950*/  FADD R16, R12, -12583039 ;  /* 0xcb40007f0c107421 */ /* 0x000fe20000000000 */
[----:B------:R-:W-:Y:S01]  /*0960*/  @P1 FFMA.SAT R11, R23, R8, 0.5 ;  /* 0x3f000000170b1423 */ /* 0x000fe20000002008 */
[----:B----4-:R-:W-:Y:S01]  /*0970*/  FSETP.GT.AND P2, PT, R19, R4, PT ;  /* 0x000000041300720b */ /* 0x010fe20003f44000 */
[----:B------:R-:W-:Y:S01]  /*0980*/  FADD R21, -R4, R21 ;  /* 0x0000001504157221 */ /* 0x000fe20000000100 */
[----:B------:R-:W-:Y:S01]  /*0990*/  FFMA R20, R17, 1.4426950216293334961, -R16 ;  /* 0x3fb8aa3b11147823 */ /* 0x000fe20000000810 */
[----:B------:R-:W-:Y:S01]  /*09a0*/  @P1 FFMA.RM R14, R11, R6, 12582913 ;  /* 0x4b4000010b0e1423 */ /* 0x000fe20000004006 */
[----:B------:R-:W0:Y:S01]  /*09b0*/  @P0 MUFU.EX2 R18, R18 ;  /* 0x0000001200120308 */ /* 0x000e220000000800 */
[----:B------:R-:W-:Y:S01]  /*09c0*/  FFMA.SAT R11, R21, R8, 0.5 ;  /* 0x3f000000150b7423 */ /* 0x000fe20000002008 */
[----:B------:R-:W-:Y:S01]  /*09d0*/  FFMA R13, R17, 1.925963033500011079e-08, R20 ;  /* 0x32a57060110d7823 */ /* 0x000fe20000000014 */
[----:B------:R-:W-:Y:S01]  /*09e0*/  @P1 FADD R16, R14, -12583039 ;  /* 0xcb40007f0e101421 */ /* 0x000fe20000000000 */
[----:B------:R-:W-:Y:S01]  /*09f0*/  @P0 SHF.L.U32 R25, R15, 0x17, RZ ;  /* 0x000000170f190819 */ /* 0x000fe200000006ff */
[----:B------:R-:W-:-:S02]  /*0a00*/  FFMA.RM R11, R11, R6, 12582913 ;  /* 0x4b4000010b0b7423 */ /* 0x000fc40000004006 */
[C---:B------:R-:W-:Y:S01]  /*0a10*/  @P1 FFMA R16, R23.reuse, 1.4426950216293334961, -R16 ;  /* 0x3fb8aa3b17101823 */ /* 0x040fe20000000810 */
[----:B------:R-:W1:Y:S01]  /*0a20*/  MUFU.EX2 R13, R13 ;  /* 0x0000000d000d7308 */ /* 0x000e620000000800 */
[--C-:B------:R-:W-:Y:S01]  /*0a30*/  @P2 FADD R17, R4, -R19.reuse ;  /* 0x8000001304112221 */ /* 0x100fe20000000000 */
[----:B------:R-:W-:Y:S01]  /*0a40*/  @P2 MOV R4, R19 ;  /* 0x0000001300042202 */ /* 0x000fe20000000f00 */
[----:B------:R-:W-:Y:S01]  /*0a50*/  @P1 FFMA R16, R23, 1.925963033500011079e-08, R16 ;  /* 0x32a5706017101823 */ /* 0x000fe20000000010 */
[----:B------:R-:W-:Y:S01]  /*0a60*/  FADD R20, R11, -12583039 ;  /* 0xcb40007f0b147421 */ /* 0x000fe20000000000 */
[----:B------:R-:W-:Y:S01]  /*0a70*/  @P2 FFMA.SAT R23, R17, R8, 0.5 ;  /* 0x3f00000011172423 */ /* 0x000fe20000002008 */
[----:B------:R-:W-:Y:S01]  /*0a80*/  SHF.L.U32 R11, R11, 0x17, RZ ;  /* 0x000000170b0b7819 */ /* 0x000fe200000006ff */
[----:B------:R-:W-:Y:S01]  /*0a90*/  FADD R19, -R4, R19 ;  /* 0x0000001304137221 */ /* 0x000fe20000000100 */
[----:B------:R-:W-:Y:S01]  /*0aa0*/  FFMA R22, R21, 1.4426950216293334961, -R20 ;  /* 0x3fb8aa3b15167823 */ /* 0x000fe20000000814 */
[----:B------:R-:W-:Y:S01]  /*0ab0*/  @P2 FFMA.RM R15, R23, R6, 12582913 ;  /* 0x4b400001170f2423 */ /* 0x000fe20000004006 */
[----:B0-----:R-:W-:Y:S01]  /*0ac0*/  @P0 FMUL R25, R25, R18 ;  /* 0x0000001219190220 */ /* 0x001fe20000400000 */
[----:B------:R-:W0:Y:S01]  /*0ad0*/  @P1 MUFU.EX2 R16, R16 ;  /* 0x0000001000101308 */ /* 0x000e220000000800 */
[----:B------:R-:W-:Y:S01]  /*0ae0*/  FFMA R23, R21, 1.925963033500011079e-08, R22 ;  /* 0x32a5706015177823 */ /* 0x000fe20000000016 */
[----:B------:R-:W-:Y:S01]  /*0af0*/  @P2 FADD R20, R15, -12583039 ;  /* 0xcb40007f0f142421 */ /* 0x000fe20000000000 */
[----:B------:R-:W-:Y:S01]  /*0b00*/  FFMA.SAT R21, R19, R8, 0.5 ;  /* 0x3f00000013157423 */ /* 0x000fe20000002008 */
[----:B------:R-:W-:Y:S01]  /*0b10*/  @P0 FMUL R10, R10, R25 ;  /* 0x000000190a0a0220 */ /* 0x000fe20000400000 */
[----:B------:R-:W-:Y:S01]  /*0b20*/  SHF.L.U32 R25, R12, 0x17, RZ ;  /* 0x000000170c197819 */ /* 0x000fe200000006ff */
[----:B------:R-:W-:Y:S01]  /*0b30*/  @P2 FFMA R22, R17, 1.4426950216293334961, -R20 ;  /* 0x3fb8aa3b11162823 */ /* 0x000fe20000000814 */
[----:B------:R-:W-:Y:S01]  /*0b40*/  FFMA.RM R18, R21, R6, 12582913 ;  /* 0x4b40000115127423 */ /* 0x000fe20000004006 */
[----:B------:R-:W2:Y:S01]  /*0b50*/  MUFU.EX2 R20, R23 ;  /* 0x0000001700147308 */ /* 0x000ea20000000800 */
[----:B------:R-:W-:Y:S01]  /*0b60*/  @P1 SHF.L.U32 R21, R14, 0x17, RZ ;  /* 0x000000170e151819 */ /* 0x000fe200000006ff */
[----:B------:R-:W-:Y:S01]  /*0b70*/  @P2 FFMA R17, R17, 1.925963033500011079e-08, R22 ;  /* 0x32a5706011112823 */ /* 0x000fe20000000016 */
[----:B------:R-:W-:Y:S01]  /*0b80*/  FADD R22, R18, -12583039 ;  /* 0xcb40007f12167421 */ /* 0x000fe20000000000 */
[----:B-1----:R-:W-:Y:S01]  /*0b90*/  FFMA R10, R25, R13, R10 ;  /* 0x0000000d190a7223 */ /* 0x002fe2000000000a */
[----:B-----5:R-:W-:-:S02]  /*0ba0*/  FSETP.GT.AND P0, PT, R9, R4, PT ;  /* 0x000000040900720b */ /* 0x020fc40003f04000 */
[----:B------:R-:W-:Y:S01]  /*0bb0*/  FFMA R22, R19, 1.4426950216293334961, -R22 ;  /* 0x3fb8aa3b13167823 */ /* 0x000fe20000000816 */
[----:B------:R-:W1:Y:S01]  /*0bc0*/  @P2 MUFU.EX2 R12, R17 ;  /* 0x00000011000c2308 */ /* 0x000e620000000800 */
[----:B0-----:R-:W-:Y:S01]  /*0bd0*/  @P1 FMUL R16, R21, R16 ;  /* 0x0000001015101220 */ /* 0x001fe20000400000 */
[----:B------:R-:W-:Y:S01]  /*0be0*/  @P2 SHF.L.U32 R15, R15, 0x17, RZ ;  /* 0x000000170f0f2819 */ /* 0x000fe200000006ff */
[----:B------:R-:W-:Y:S01]  /*0bf0*/  FFMA R22, R19, 1.925963033500011079e-08, R22 ;  /* 0x32a5706013167823 */ /* 0x000fe20000000016 */
[----:B------:R-:W-:Y:S01]  /*0c00*/  SHF.L.U32 R18, R18, 0x17, RZ ;  /* 0x0000001712127819 */ /* 0x000fe200000006ff */
[----:B------:R-:W-:-:S03]  /*0c10*/  @P1 FMUL R10, R16, R10 ;  /* 0x0000000a100a1220 */ /* 0x000fc60000400000 */
[----:B------:R-:W0:Y:S01]  /*0c20*/  MUFU.EX2 R13, R22 ;  /* 0x00000016000d7308 */ /* 0x000e220000000800 */
[----:B--2---:R-:W-:Y:S01]  /*0c30*/  FFMA R11, R11, R20, R10 ;  /* 0x000000140b0b7223 */ /* 0x004fe2000000000a */
[----:B-1----:R-:W-:-:S04]  /*0c40*/  @P2 FMUL R12, R15, R12 ;  /* 0x0000000c0f0c2220 */ /* 0x002fc80000400000 */
[----:B------:R-:W-:-:S04]  /*0c50*/  @P2 FMUL R11, R12, R11 ;  /* 0x0000000b0c0b2220 */ /* 0x000fc80000400000 */
[----:B0-----:R-:W-:Y:S01]  /*0c60*/  FFMA R15, R18, R13, R11 ;  /* 0x0000000d120f7223 */ /* 0x001fe2000000000b */
        /* <DEDUP_REMOVED lines=12> */
.L_x_5:
[----:B------:R-:W-:Y:S05]  /*0d30*/  BSYNC.RECONVERGENT B0 ;  /* 0x0000000000007941 */ /* 0x000fea0003800200 */
.L_x_4:
[----:B------:R-:W-:Y:S01]  /*0d40*/  FADD R9, -R4, R9 ;  /* 0x0000000904097221 */ /* 0x000fe20000000100 */
[----:B------:R-:W-:Y:S01]  /*0d50*/  UIADD3 UR5, UPT, UPT, UR5, 0x4, URZ ;  /* 0x0000000405057890 */ /* 0x000fe2000fffe0ff */
[----:B------:R-:W-:Y:S02]  /*0d60*/  IADD3 R7, PT, PT, R7, 0x4, RZ ;  /* 0x0000000407077810 */ /* 0x000fe40007ffe0ff */
[----:B------:R-:W-:Y:S01]  /*0d70*/  FFMA.SAT R11, R9, R8, 0.5 ;  /* 0x3f000000090b7423 */ /* 0x000fe20000002008 */
[----:B------:R-:W-:-:S03]  /*0d80*/  UISETP.NE.AND UP0, UPT, UR5, URZ, UPT ;  /* 0x000000ff0500728c */ /* 0x000fc6000bf05270 */
[----:B------:R-:W-:-:S04]  /*0d90*/  FFMA.RM R11, R11, R6, 12582913 ;  /* 0x4b4000010b0b7423 */ /* 0x000fc80000004006 */
[C---:B------:R-:W-:Y:S01]  /*0da0*/  FADD R6, R11.reuse, -12583039 ;  /* 0xcb40007f0b067421 */ /* 0x040fe20000000000 */
[----:B------:R-:W-:-:S03]  /*0db0*/  SHF.L.U32 R10, R11, 0x17, RZ ;  /* 0x000000170b0a7819 */ /* 0x000fc600000006ff */
[----:B------:R-:W-:-:S04]  /*0dc0*/  FFMA R6, R9, 1.4426950216293334961, -R6 ;  /* 0x3fb8aa3b09067823 */ /* 0x000fc80000000806 */
[----:B------:R-:W-:-:S04]  /*0dd0*/  FFMA R6, R9, 1.925963033500011079e-08, R6 ;  /* 0x32a5706009067823 */ /* 0x000fc80000000006 */
[----:B------:R-:W0:Y:S02]  /*0de0*/  MUFU.EX2 R9, R6 ;  /* 0x0000000600097308 */ /* 0x000e240000000800 */
[----:B0-----:R-:W-:Y:S01]  /*0df0*/  FFMA R10, R10, R9, R15 ;  /* 0x000000090a0a7223 */ /* 0x001fe2000000000f */
[----:B------:R-:W-:Y:S06]  /*0e00*/  BRA.U UP0, `(.L_x_6) ;  /* 0xfffffff900787547 */ /* 0x000fec000b83ffff */
.L_x_1:
[----:B------:R-:W-:Y:S01]  /*0e10*/  UISETP.NE.AND UP0, UPT, UR7, URZ, UPT ;  /* 0x000000ff0700728c */ /* 0x000fe2000bf05270 */
[----:B------:R-:W-:-:S08]  /*0e20*/  MOV R3, R10 ;  /* 0x0000000a00037202 */ /* 0x000fd00000000f00 */
[----:B------:R-:W-:Y:S05]  /*0e30*/  BRA.U !UP0, `(.L_x_0) ;  /* 0x00000005086c7547 */ /* 0x000fea000b800000 */
[----:B------:R-:W-:-:S09]  /*0e40*/  UISETP.NE.AND UP0, UPT, UR7, 0x1, UPT ;  /* 0x000000010700788c */ /* 0x000fd2000bf05270 */
[----:B------:R-:W-:Y:S05]  /*0e50*/  BRA.U !UP0, `(.L_x_7) ;  /* 0x0000000108d47547 */ /* 0x000fea000b800000 */
[----:B------:R-:W0:Y:S01]  /*0e60*/  LDC.64 R6, c[0x0][0x380] ;  /* 0x0000e000ff067b82 */ /* 0x000e220000000a00 */
[----:B------:R-:W-:-:S05]  /*0e70*/  IADD3 R9, PT, PT, R5, UR4, RZ ;  /* 0x0000000405097c10 */ /* 0x000fca000fffe0ff */
[----:B0-----:R-:W-:-:S05]  /*0e80*/  IMAD.WIDE R8, R9, 0x4, R6 ;  /* 0x0000000409087825 */ /* 0x001fca00078e0206 */
[----:B------:R-:W2:Y:S04]  /*0e90*/  LDG.E R15, desc[UR12][R8.64] ;  /* 0x0000000c080f7981 */ /* 0x000ea8000c1e1900 */
[----:B------:R-:W3:Y:S01]  /*0ea0*/  LDG.E R7, desc[UR12][R8.64+0x4] ;  /* 0x0000040c08077981 */ /* 0x000ee2000c1e1900 */
        /* <DEDUP_REMOVED lines=11> */
[C---:B------:R-:W-:Y:S01]  /*0f60*/  @P0 FADD R10, R13.reuse, -12583039 ;  /* 0xcb40007f0d0a0421 */ /* 0x040fe20000000000 */
[----:B------:R-:W-:Y:S01]  /*0f70*/  @P0 SHF.L.U32 R13, R13, 0x17, RZ ;  /* 0x000000170d0d0819 */ /* 0x000fe200000006ff */
[----:B------:R-:W-:-:S02]  /*0f80*/  FFMA.RM R17, R17, R6, 12582913 ;  /* 0x4b40000111117423 */ /* 0x000fc40000004006 */
[----:B------:R-:W-:Y:S02]  /*0f90*/  @P0 FFMA R10, R11, 1.4426950216293334961, -R10 ;  /* 0x3fb8aa3b0b0a0823 */ /* 0x000fe4000000080a */
[C---:B------:R-:W-:Y:S01]  /*0fa0*/  FADD R8, R17.reuse, -12583039 ;  /* 0xcb40007f11087421 */ /* 0x040fe20000000000 */
[----:B------:R-:W-:Y:S01]  /*0fb0*/  SHF.L.U32 R12, R17, 0x17, RZ ;  /* 0x00000017110c7819 */ /* 0x000fe200000006ff */
[----:B------:R-:W-:Y:S02]  /*0fc0*/  @P0 FFMA R10, R11, 1.925963033500011079e-08, R10 ;  /* 0x32a570600b0a0823 */ /* 0x000fe4000000000a */
[----:B------:R-:W-:-:S04]  /*0fd0*/  FFMA R8, R15, 1.4426950216293334961, -R8 ;  /* 0x3fb8aa3b0f087823 */ /* 0x000fc80000000808 */
[----:B------:R-:W0:Y:S01]  /*0fe0*/  @P0 MUFU.EX2 R10, R10 ;  /* 0x0000000a000a0308 */ /* 0x000e220000000800 */
[----:B------:R-:W-:-:S07]  /*0ff0*/  FFMA R15, R15, 1.925963033500011079e-08, R8 ;  /* 0x32a570600f0f7823 */ /* 0x000fce0000000008 */
[----:B------:R-:W1:Y:S01]  /*1000*/  MUFU.EX2 R15, R15 ;  /* 0x0000000f000f7308 */ /* 0x000e620000000800 */
        /* <DEDUP_REMOVED lines=15> */
.L_x_9:
[----:B------:R-:W-:Y:S05]  /*1100*/  BSYNC.RECONVERGENT B0 ;  /* 0x0000000000007941 */ /* 0x000fea0003800200 */
.L_x_8:
[----:B------:R-:W-:Y:S01]  /*1110*/  FADD R7, -R4, R7 ;  /* 0x0000000704077221 */ /* 0x000fe20000000100 */
[----:B------:R-:W-:-:S03]  /*1120*/  UIADD3 UR4, UPT, UPT, UR4, 0x2, URZ ;  /* 0x0000000204047890 */ /* 0x000fc6000fffe0ff */
[----:B------:R-:W-:-:S04]  /*1130*/  FFMA.SAT R9, R7, R2, 0.5 ;  /* 0x3f00000007097423 */ /* 0x000fc80000002002 */
[----:B------:R-:W-:-:S04]  /*1140*/  FFMA.RM R9, R9, R6, 12582913 ;  /* 0x4b40000109097423 */ /* 0x000fc80000004006 */
[C---:B------:R-:W-:Y:S01]  /*1150*/  FADD R2, R9.reuse, -12583039 ;  /* 0xcb40007f09027421 */ /* 0x040fe20000000000 */
[----:B------:R-:W-:-:S03]  /*1160*/  SHF.L.U32 R6, R9, 0x17, RZ ;  /* 0x0000001709067819 */ /* 0x000fc600000006ff */
[----:B------:R-:W-:-:S04]  /*1170*/  FFMA R2, R7, 1.4426950216293334961, -R2 ;  /* 0x3fb8aa3b07027823 */ /* 0x000fc80000000802 */
[----:B------:R-:W-:-:S06]  /*1180*/  FFMA R2, R7, 1.925963033500011079e-08, R2 ;  /* 0x32a5706007027823 */ /* 0x000fcc0000000002 */
[----:B------:R-:W0:Y:S02]  /*1190*/  MUFU.EX2 R2, R2 ;  /* 0x0000000200027308 */ /* 0x000e240000000800 */
[----:B0-----:R-:W-:-:S07]  /*11a0*/  FFMA R3, R6, R2, R3 ;  /* 0x0000000206037223 */ /* 0x001fce0000000003 */
.L_x_7:
[----:B------:R-:W0:Y:S02]  /*11b0*/  LDCU UR5, c[0x0][0x394] ;  /* 0x00007280ff0577ac */ /* 0x000e240008000800 */
[----:B0-----:R-:W-:-:S04]  /*11c0*/  ULOP3.LUT UR5, UR5, 0x1, URZ, 0xc0, !UPT ;  /* 0x0000000105057892 */ /* 0x001fc8000f8ec0ff */
[----:B------:R-:W-:-:S09]  /*11d0*/  UISETP.NE.U32.AND UP0, UPT, UR5, 0x1, UPT ;  /* 0x000000010500788c */ /* 0x000fd2000bf05070 */
[----:B------:R-:W-:Y:S05]  /*11e0*/  BRA.U UP0, `(.L_x_0) ;  /* 0x0000000100807547 */ /* 0x000fea000b800000 */
[----:B------:R-:W0:Y:S01]  /*11f0*/  LDC.64 R6, c[0x0][0x380] ;  /* 0x0000e000ff067b82 */ /* 0x000e220000000a00 */
[----:B------:R-:W-:-:S05]  /*1200*/  IADD3 R5, PT, PT, R5, UR4, RZ ;  /* 0x0000000405057c10 */ /* 0x000fca000fffe0ff */
[----:B0-----:R-:W-:-:S06]  /*1210*/  IMAD.WIDE R6, R5, 0x4, R6 ;  /* 0x0000000405067825 */ /* 0x001fcc00078e0206 */
[----:B------:R-:W2:Y:S01]  /*1220*/  LDG.E R7, desc[UR12][R6.64] ;  /* 0x0000000c06077981 */ /* 0x000ea2000c1e1900 */
[----:B------:R-:W-:Y:S01]  /*1230*/  BSSY.RECONVERGENT B0, `(.L_x_10) ;  /* 0x0000011000007945 */ /* 0x000fe20003800200 */
[----:B------:R-:W-:Y:S01]  /*1240*/  HFMA2 R11, -RZ, RZ, 0.96630859375, -0.0022525787353515625 ;  /* 0x3bbb989dff0b7431 */ /* 0x000fe200000001ff */
[----:B--2---:R-:W-:-:S13]  /*1250*/  FSETP.GT.AND P0, PT, R7, R4, PT ;  /* 0x000000040700720b */ /* 0x004fda0003f04000 */
[----:B------:R-:W-:Y:S05]  /*1260*/  @!P0 BRA `(.L_x_11) ;  /* 0x0000000000348947 */ /* 0x000fea0003800000 */
[----:B------:R-:W-:Y:S01]  /*1270*/  MOV R5, 0x3bbb989d ;  /* 0x3bbb989d00057802 */ /* 0x000fe20000000f00 */
[----:B------:R-:W-:Y:S01]  /*1280*/  FADD R2, R4, -R7 ;  /* 0x8000000704027221 */ /* 0x000fe20000000000 */
[----:B------:R-:W-:-:S03]  /*1290*/  MOV R9, 0x437c0000 ;  /* 0x437c000000097802 */ /* 0x000fc60000000f00 */
[----:B------:R-:W-:-:S04]  /*12a0*/  FFMA.SAT R4, R2, R5, 0.5 ;  /* 0x3f00000002047423 */ /* 0x000fc80000002005 */
[----:B------:R-:W-:-:S04]  /*12b0*/  FFMA.RM R4, R4, R9, 12582913 ;  /* 0x4b40000104047423 */ /* 0x000fc80000004009 */
[C---:B------:R-:W-:Y:S01]  /*12c0*/  FADD R5, R4.reuse, -12583039 ;  /* 0xcb40007f04057421 */ /* 0x040fe20000000000 */
[----:B------:R-:W-:-:S03]  /*12d0*/  SHF.L.U32 R4, R4, 0x17, RZ ;  /* 0x0000001704047819 */ /* 0x000fc600000006ff */
[----:B------:R-:W-:-:S04]  /*12e0*/  FFMA R5, R2, 1.4426950216293334961, -R5 ;  /* 0x3fb8aa3b02057823 */ /* 0x000fc80000000805 */
[----:B------:R-:W-:-:S06]  /*12f0*/  FFMA R5, R2, 1.925963033500011079e-08, R5 ;  /* 0x32a5706002057823 */ /* 0x000fcc0000000005 */
[----:B------:R-:W0:Y:S02]  /*1300*/  MUFU.EX2 R5, R5 ;  /* 0x0000000500057308 */ /* 0x000e240000000800 */
[----:B0-----:R-:W-:Y:S01]  /*1310*/  FMUL R2, R4, R5 ;  /* 0x0000000504027220 */ /* 0x001fe20000400000 */
[----:B------:R-:W-:-:S03]  /*1320*/  MOV R4, R7 ;  /* 0x0000000700047202 */ /* 0x000fc60000000f00 */
[----:B------:R-:W-:-:S07]  /*1330*/  FMUL R3, R2, R3 ;  /* 0x0000000302037220 */ /* 0x000fce0000400000 */
.L_x_11:
[----:B------:R-:W-:Y:S05]  /*1340*/  BSYNC.RECONVERGENT B0 ;  /* 0x0000000000007941 */ /* 0x000fea0003800200 */
.L_x_10:
[----:B------:R-:W-:Y:S01]  /*1350*/  FADD R2, -R4, R7 ;  /* 0x0000000704027221 */ /* 0x000fe20000000100 */
[----:B------:R-:W-:-:S03]  /*1360*/  MOV R6, 0x437c0000 ;  /* 0x437c000000067802 */ /* 0x000fc60000000f00 */
[----:B------:R-:W-:-:S04]  /*1370*/  FFMA.SAT R5, R2, R11, 0.5 ;  /* 0x3f00000002057423 */ /* 0x000fc8000000200b */
[----:B------:R-:W-:-:S04]  /*1380*/  FFMA.RM R5, R5, R6, 12582913 ;  /* 0x4b40000105057423 */ /* 0x000fc80000004006 */
[----:B------:R-:W-:-:S04]  /*1390*/  FADD R7, R5, -12583039 ;  /* 0xcb40007f05077421 */ /* 0x000fc80000000000 */
[----:B------:R-:W-:-:S04]  /*13a0*/  FFMA R7, R2, 1.4426950216293334961, -R7 ;  /* 0x3fb8aa3b02077823 */ /* 0x000fc80000000807 */
[----:B------:R-:W-:Y:S01]  /*13b0*/  FFMA R7, R2, 1.925963033500011079e-08, R7 ;  /* 0x32a5706002077823 */ /* 0x000fe20000000007 */
[----:B------:R-:W-:-:S05]  /*13c0*/  SHF.L.U32 R2, R5, 0x17, RZ ;  /* 0x0000001705027819 */ /* 0x000fca00000006ff */
[----:B------:R-:W0:Y:S02]  /*13d0*/  MUFU.EX2 R7, R7 ;  /* 0x0000000700077308 */ /* 0x000e240000000800 */
[----:B0-----:R-:W-:-:S07]  /*13e0*/  FFMA R3, R2, R7, R3 ;  /* 0x0000000702037223 */ /* 0x001fce0000000003 */
.L_x_0:
[----:B------:R-:W0:Y:S02]  /*13f0*/  LDC R7, c[0x0][0x394] ;  /* 0x0000e500ff077b82 */ /* 0x000e240000000800 */
[----:B0-----:R-:W-:-:S13]  /*1400*/  ISETP.GE.AND P0, PT, R7, 0x1, PT ;  /* 0x000000010700780c */ /* 0x001fda0003f06270 */
[----:B------:R-:W-:Y:S05]  /*1410*/  @!P0 EXIT ;  /* 0x000000000000894d */ /* 0x000fea0003800000 */
[C---:B------:R-:W-:Y:S01]  /*1420*/  ISETP.GE.U32.AND P0, PT, R7.reuse, 0x8, PT ;  /* 0x000000080700780c */ /* 0x040fe20003f06070 */
[----:B------:R-:W-:Y:S02]  /*1430*/  HFMA2 R6, -RZ, RZ, 0, 0 ;  /* 0x00000000ff067431 */ /* 0x000fe400000001ff */
[----:B------:R-:W-:Y:S01]  /*1440*/  IMAD R5, R0, R7, RZ ;  /* 0x0000000700057224 */ /* 0x000fe200078e02ff */
[----:B------:R-:W-:-:S09]  /*1450*/  LOP3.LUT R19, R7, 0x7, RZ, 0xc0, !PT ;  /* 0x0000000707137812 */ /* 0x000fd200078ec0ff */
[----:B------:R-:W-:Y:S05]  /*1460*/  @!P0 BRA `(.L_x_12) ;  /* 0x0000000c00888947 */ /* 0x000fea0003800000 */
[----:B------:R-:W0:Y:S01]  /*1470*/  LDCU.128 UR8, c[0x0][0x380] ;  /* 0x00007000ff0877ac */ /* 0x000e220008000c00 */
[----:B------:R-:W-:Y:S02]  /*1480*/  LOP3.LUT R6, R7, 0x7ffffff8, RZ, 0xc0, !PT ;  /* 0x7ffffff807067812 */ /* 0x000fe400078ec0ff */
[----:B------:R-:W-:Y:S02]  /*1490*/  MOV R18, R5 ;  /* 0x0000000500127202 */ /* 0x000fe40000000f00 */
[----:B------:R-:W-:Y:S01]  /*14a0*/  IADD3 R16, PT, PT, -R6, RZ, RZ ;  /* 0x000000ff06107210 */ /* 0x000fe20007ffe1ff */
[----:B0-----:R-:W-:Y:S02]  /*14b0*/  UIADD3 UR6, UP0, UPT, UR8, 0x10, URZ ;  /* 0x0000001008067890 */ /* 0x001fe4000ff1e0ff */
[----:B------:R-:W-:Y:S02]  /*14c0*/  UIADD3 UR4, UP1, UPT, UR10, 0x10, URZ ;  /* 0x000000100a047890 */ /* 0x000fe4000ff3e0ff */
[----:B------:R-:W-:-:S02]  /*14d0*/  UIADD3.X UR7, UPT, UPT, URZ, UR9, URZ, UP0, !UPT ;  /* 0x00000009ff077290 */ /* 0x000fc400087fe4ff */
[----:B------:R-:W-:-:S12]  /*14e0*/  UIADD3.X UR5, UPT, UPT, URZ, UR11, URZ, UP1, !UPT ;  /* 0x0000000bff057290 */ /* 0x000fd80008ffe4ff */
.L_x_29:
[----:B------:R-:W-:Y:S02]  /*14f0*/  MOV R14, UR6 ;  /* 0x00000006000e7c02 */ /* 0x000fe40008000f00 */
[----:B------:R-:W-:-:S03]  /*1500*/  MOV R15, UR7 ;  /* 0x00000007000f7c02 */ /* 0x000fc60008000f00 */
[----:B------:R-:W-:-:S05]  /*1510*/  IMAD.WIDE R14, R18, 0x4, R14 ;  /* 0x00000004120e7825 */ /* 0x000fca00078e020e */
[----:B0-----:R-:W2:Y:S01]  /*1520*/  LDG.E R7, desc[UR12][R14.64+-0x10] ;  /* 0xfffff00c0e077981 */ /* 0x001ea2000c1e1900 */
[----:B------:R-:W-:Y:S01]  /*1530*/  HFMA2 R9, -RZ, RZ, 3.7421875, 0 ;  /* 0x437c0000ff097431 */ /* 0x000fe200000001ff */
[----:B------:R-:W-:Y:S01]  /*1540*/  MOV R0, 0x3bbb989d ;  /* 0x3bbb989d00007802 */ /* 0x000fe20000000f00 */
[----:B------:R-:W0:Y:S01]  /*1550*/  MUFU.RCP R8, R3 ;  /* 0x0000000300087308 */ /* 0x000e220000001000 */
[----:B------:R-:W-:Y:S01]  /*1560*/  MOV R10, UR4 ;  /* 0x00000004000a7c02 */ /* 0x000fe20008000f00 */
[----:B------:R-:W-:Y:S01]  /*1570*/  BSSY.RECONVERGENT B2, `(.L_x_13) ;  /* 0x0000018000027945 */ /* 0x000fe20003800200 */
[----:B------:R-:W-:Y:S02]  /*1580*/  MOV R11, UR5 ;  /* 0x00000005000b7c02 */ /* 0x000fe40008000f00 */
[----:B------:R-:W-:Y:S01]  /*1590*/  IADD3 R16, PT, PT, R16, 0x8, RZ ;  /* 0x0000000810107810 */ /* 0x000fe20007ffe0ff */
[----:B------:R-:W-:-:S03]  /*15a0*/  IMAD.WIDE R10, R18, 0x4, R10 ;  /* 0x00000004120a7825 */ /* 0x000fc600078e020a */
[----:B------:R-:W-:Y:S01]  /*15b0*/  ISETP.NE.AND P2, PT, R16, RZ, PT ;  /* 0x000000ff1000720c */ /* 0x000fe20003f45270 */
[----:B--2---:R-:W-:-:S04]  /*15c0*/  FADD R7, R7, -R4 ;  /* 0x8000000407077221 */ /* 0x004fc80000000000 */
[----:B------:R-:W-:-:S04]  /*15d0*/  FFMA.SAT R0, R7, R0, 0.5 ;  /* 0x3f00000007007423 */ /* 0x000fc80000002000 */
[----:B------:R-:W-:Y:S01]  /*15e0*/  FFMA.RM R0, R0, R9, 12582913 ;  /* 0x4b40000100007423 */ /* 0x000fe20000004009 */
[----:B0-----:R-:W-:-:S03]  /*15f0*/  FFMA R9, R8, -R3, 1 ;  /* 0x3f80000008097423 */ /* 0x001fc60000000803 */
[C---:B------:R-:W-:Y:S01]  /*1600*/  FADD R2, R0.reuse, -12583039 ;  /* 0xcb40007f00027421 */ /* 0x040fe20000000000 */
[----:B------:R-:W-:Y:S01]  /*1610*/  SHF.L.U32 R0, R0, 0x17, RZ ;  /* 0x0000001700007819 */ /* 0x000fe200000006ff */
[----:B------:R-:W-:Y:S02]  /*1620*/  FFMA R9, R8, R9, R8 ;  /* 0x0000000908097223 */ /* 0x000fe40000000008 */
[----:B------:R-:W-:-:S04]  /*1630*/  FFMA R2, R7, 1.4426950216293334961, -R2 ;  /* 0x3fb8aa3b07027823 */ /* 0x000fc80000000802 */
[----:B------:R-:W-:-:S04]  /*1640*/  FFMA R2, R7, 1.925963033500011079e-08, R2 ;  /* 0x32a5706007027823 */ /* 0x000fc80000000002 */
[----:B------:R-:W0:Y:S02]  /*1650*/  MUFU.EX2 R7, R2 ;  /* 0x0000000200077308 */ /* 0x000e240000000800 */
[----:B0-----:R-:W-:-:S06]  /*1660*/  FMUL R0, R0, R7 ;  /* 0x0000000700007220 */ /* 0x001fcc0000400000 */
[----:B------:R-:W0:Y:S01]  /*1670*/  FCHK P0, R0, R3 ;  /* 0x0000000300007302 */ /* 0x000e220000000000 */
[----:B------:R-:W-:-:S04]  /*1680*/  FFMA R8, R0, R9, RZ ;  /* 0x0000000900087223 */ /* 0x000fc800000000ff */
[----:B------:R-:W-:-:S04]  /*1690*/  FFMA R2, R8, -R3, R0 ;  /* 0x8000000308027223 */ /* 0x000fc80000000000 */
[----:B------:R-:W-:Y:S01]  /*16a0*/  FFMA R9, R9, R2, R8 ;  /* 0x0000000209097223 */ /* 0x000fe20000000008 */
[----:B0-----:R-:W-:Y:S06]  /*16b0*/  @!P0 BRA `(.L_x_14) ;  /* 0x00000000000c8947 */ /* 0x001fec0003800000 */
[----:B------:R-:W-:-:S07]  /*16c0*/  MOV R2, 0x16e0 ;  /* 0x000016e000027802 */ /* 0x000fce0000000f00 */
[----:B------:R-:W-:Y:S05]  /*16d0*/  CALL.REL.NOINC `($__internal_0_$__cuda_sm3x_div_rn_noftz_f32_slowpath) ;  /* 0x0000001800447944 */ /* 0x000fea0003c00000 */
[----:B------:R-:W-:-:S07]  /*16e0*/  MOV R9, R7 ;  /* 0x0000000700097202 */ /* 0x000fce0000000f00 */
.L_x_14:
[----:B------:R-:W-:Y:S05]  /*16f0*/  BSYNC.RECONVERGENT B2 ;  /* 0x0000000000027941 */ /* 0x000fea0003800200 */
.L_x_13:
[----:B------:R0:W-:Y:S04]  /*1700*/  STG.E desc[UR12][R10.64+-0x10], R9 ;  /* 0xfffff0090a007986 */ /* 0x0001e8000c10190c */
[----:B------:R-:W2:Y:S01]  /*1710*/  LDG.E R7, desc[UR12][R14.64+-0xc] ;  /* 0xfffff40c0e077981 */ /* 0x000ea2000c1e1900 */
[----:B------:R-:W-:Y:S01]  /*1720*/  HFMA2 R0, -RZ, RZ, 0.96630859375, -0.0022525787353515625 ;  /* 0x3bbb989dff007431 */ /* 0x000fe200000001ff */
[----:B------:R-:W-:Y:S01]  /*1730*/  MOV R13, 0x437c0000 ;  /* 0x437c0000000d7802 */ /* 0x000fe20000000f00 */
[----:B------:R-:W0:Y:S01]  /*1740*/  MUFU.RCP R8, R3 ;  /* 0x0000000300087308 */ /* 0x000e220000001000 */
[----:B------:R-:W-:Y:S01]  /*1750*/  BSSY.RECONVERGENT B2, `(.L_x_15) ;  /* 0x0000014000027945 */ /* 0x000fe20003800200 */
[----:B0-----:R-:W-:Y:S01]  /*1760*/  FFMA R9, R8, -R3, 1 ;  /* 0x3f80000008097423 */ /* 0x001fe20000000803 */
[----:B--2---:R-:W-:-:S04]  /*1770*/  FADD R7, R7, -R4 ;  /* 0x8000000407077221 */ /* 0x004fc80000000000 */
        /* <DEDUP_REMOVED lines=8> */
[----:B------:R-:W-:-:S05]  /*1800*/  FFMA R0, R8, R9, R8 ;  /* 0x0000000908007223 */ /* 0x000fca0000000008 */
[----:B------:R-:W0:Y:S01]  /*1810*/  FCHK P0, R12, R3 ;  /* 0x000000030c007302 */ /* 0x000e220000000000 */
[----:B------:R-:W-:-:S04]  /*1820*/  FFMA R7, R0, R12, RZ ;  /* 0x0000000c00077223 */ /* 0x000fc800000000ff */
[----:B------:R-:W-:-:S04]  /*1830*/  FFMA R8, R7, -R3, R12 ;  /* 0x8000000307087223 */ /* 0x000fc8000000000c */
[----:B------:R-:W-:Y:S01]  /*1840*/  FFMA R7, R0, R8, R7 ;  /* 0x0000000800077223 */ /* 0x000fe20000000007 */
[----:B0-----:R-:W-:Y:S06]  /*1850*/  @!P0 BRA `(.L_x_16) ;  /* 0x00000000000c8947 */ /* 0x001fec0003800000 */
[----:B------:R-:W-:Y:S02]  /*1860*/  MOV R0, R12 ;  /* 0x0000000c00007202 */ /* 0x000fe40000000f00 */
[----:B------:R-:W-:-:S07]  /*1870*/  MOV R2, 0x1890 ;  /* 0x0000189000027802 */ /* 0x000fce0000000f00 */
[----:B------:R-:W-:Y:S05]  /*1880*/  CALL.REL.NOINC `($__internal_0_$__cuda_sm3x_div_rn_noftz_f32_slowpath) ;  /* 0x0000001400d87944 */ /* 0x000fea0003c00000 */
.L_x_16:
[----:B------:R-:W-:Y:S05]  /*1890*/  BSYNC.RECONVERGENT B2 ;  /* 0x0000000000027941 */ /* 0x000fea0003800200 */
.L_x_15:
[----:B------:R0:W-:Y:S04]  /*18a0*/  STG.E desc[UR12][R10.64+-0xc], R7 ;  /* 0xfffff4070a007986 */ /* 0x0001e8000c10190c */
[----:B------:R-:W2:Y:S01]  /*18b0*/  LDG.E R9, desc[UR12][R14.64+-0x8] ;  /* 0xfffff80c0e097981 */ /* 0x000ea2000c1e1900 */
[----:B------:R-:W-:Y:S01]  /*18c0*/  HFMA2 R0, -RZ, RZ, 0.96630859375, -0.0022525787353515625 ;  /* 0x3bbb989dff007431 */ /* 0x000fe200000001ff */
[----:B------:R-:W-:Y:S01]  /*18d0*/  MOV R13, 0x437c0000 ;  /* 0x437c0000000d7802 */ /* 0x000fe20000000f00 */
[----:B------:R-:W1:Y:S01]  /*18e0*/  MUFU.RCP R8, R3 ;  /* 0x0000000300087308 */ /* 0x000e620000001000 */
[----:B------:R-:W-:Y:S01]  /*18f0*/  BSSY.RECONVERGENT B2, `(.L_x_17) ;  /* 0x0000014000027945 */ /* 0x000fe20003800200 */
[----:B--2---:R-:W-:-:S04]  /*1900*/  FADD R9, R9, -R4 ;  /* 0x8000000409097221 */ /* 0x004fc80000000000 */
[----:B------:R-:W-:-:S04]  /*1910*/  FFMA.SAT R0, R9, R0, 0.5 ;  /* 0x3f00000009007423 */ /* 0x000fc80000002000 */
[----:B------:R-:W-:-:S04]  /*1920*/  FFMA.RM R0, R0, R13, 12582913 ;  /* 0x4b40000100007423 */ /* 0x000fc8000000400d */
[C---:B------:R-:W-:Y:S01]  /*1930*/  FADD R2, R0.reuse, -12583039 ;  /* 0xcb40007f00027421 */ /* 0x040fe20000000000 */
[----:B------:R-:W-:-:S03]  /*1940*/  SHF.L.U32 R0, R0, 0x17, RZ ;  /* 0x0000001700007819 */ /* 0x000fc600000006ff */
[----:B------:R-:W-:-:S04]  /*1950*/  FFMA R2, R9, 1.4426950216293334961, -R2 ;  /* 0x3fb8aa3b09027823 */ /* 0x000fc80000000802 */
[----:B------:R-:W-:Y:S01]  /*1960*/  FFMA R2, R9, 1.925963033500011079e-08, R2 ;  /* 0x32a5706009027823 */ /* 0x000fe20000000002 */
[----:B-1----:R-:W-:-:S03]  /*1970*/  FFMA R9, R8, -R3, 1 ;  /* 0x3f80000008097423 */ /* 0x002fc60000000803 */
[----:B0-----:R-:W0:Y:S02]  /*1980*/  MUFU.EX2 R7, R2 ;  /* 0x0000000200077308 */ /* 0x001e240000000800 */
        /* <DEDUP_REMOVED lines=10> */
.L_x_18:
[----:B------:R-:W-:Y:S05]  /*1a30*/  BSYNC.RECONVERGENT B2 ;  /* 0x0000000000027941 */ /* 0x000fea0003800200 */
.L_x_17:
        /* <DEDUP_REMOVED lines=25> */
.L_x_20:
[----:B------:R-:W-:Y:S05]  /*1bd0*/  BSYNC.RECONVERGENT B2 ;  /* 0x0000000000027941 */ /* 0x000fea0003800200 */
.L_x_19:
        /* <DEDUP_REMOVED lines=25> */
.L_x_22:
[----:B------:R-:W-:Y:S05]  /*1d70*/  BSYNC.RECONVERGENT B2 ;  /* 0x0000000000027941 */ /* 0x000fea0003800200 */
.L_x_21:
        /* <DEDUP_REMOVED lines=25> */
.L_x_24:
[----:B------:R-:W-:Y:S05]  /*1f10*/  BSYNC.RECONVERGENT B2 ;  /* 0x0000000000027941 */ /* 0x000fea0003800200 */
.L_x_23:
        /* <DEDUP_REMOVED lines=25> */
.L_x_26:
[----:B------:R-:W-:Y:S05]  /*20b0*/  BSYNC.RECONVERGENT B2 ;  /* 0x0000000000027941 */ /* 0x000fea0003800200 */
.L_x_25:
        /* <DEDUP_REMOVED lines=13> */
[----:B------:R-:W-:Y:S01]  /*2190*/  FFMA R9, R0, 1.925963033500011079e-08, R9 ;  /* 0x32a5706000097823 */ /* 0x000fe20000000009 */
[----:B------:R-:W-:-:S05]  /*21a0*/  FFMA R0, R8, R7, R8 ;  /* 0x0000000708007223 */ /* 0x000fca0000000008 */
[----:B------:R-:W0:Y:S02]  /*21b0*/  MUFU.EX2 R9, R9 ;  /* 0x0000000900097308 */ /* 0x000e240000000800 */
[----:B0-----:R-:W-:-:S06]  /*21c0*/  FMUL R13, R2, R9 ;  /* 0x00000009020d7220 */ /* 0x001fcc0000400000 */
        /* <DEDUP_REMOVED lines=8> */
.L_x_28:
[----:B------:R-:W-:Y:S05]  /*2250*/  BSYNC.RECONVERGENT B2 ;  /* 0x0000000000027941 */ /* 0x000fea0003800200 */
.L_x_27:
[----:B------:R0:W-:Y:S01]  /*2260*/  STG.E desc[UR12][R10.64+0xc], R7 ;  /* 0x00000c070a007986 */ /* 0x0001e2000c10190c */
[----:B------:R-:W-:Y:S01]  /*2270*/  IADD3 R18, PT, PT, R18, 0x8, RZ ;  /* 0x0000000812127810 */ /* 0x000fe20007ffe0ff */
[----:B------:R-:W-:Y:S06]  /*2280*/  @P2 BRA `(.L_x_29) ;  /* 0xfffffff000982947 */ /* 0x000fec000383ffff */
.L_x_12:
[----:B------:R-:W-:-:S13]  /*2290*/  ISETP.NE.AND P0, PT, R19, RZ, PT ;  /* 0x000000ff1300720c */ /* 0x000fda0003f05270 */
[----:B------:R-:W-:Y:S05]  /*22a0*/  @!P0 EXIT ;  /* 0x000000000000894d */ /* 0x000fea0003800000 */
[----:B------:R-:W1:Y:S01]  /*22b0*/  LDCU UR4, c[0x0][0x394] ;  /* 0x00007280ff0477ac */ /* 0x000e620008000800 */
[----:B------:R-:W-:Y:S01]  /*22c0*/  ISETP.GE.U32.AND P0, PT, R19, 0x4, PT ;  /* 0x000000041300780c */ /* 0x000fe20003f06070 */
[----:B-1----:R-:W-:-:S12]  /*22d0*/  ULOP3.LUT UR4, UR4, 0x3, URZ, 0xc0, !UPT ;  /* 0x0000000304047892 */ /* 0x002fd8000f8ec0ff */
[----:B------:R-:W-:Y:S05]  /*22e0*/  @!P0 BRA `(.L_x_30) ;  /* 0x0000000400b88947 */ /* 0x000fea0003800000 */
[----:B------:R-:W1:Y:S01]  /*22f0*/  LDC.64 R14, c[0x0][0x380] ;  /* 0x0000e000ff0e7b82 */ /* 0x000e620000000a00 */
[----:B0-----:R-:W-:-:S05]  /*2300*/  IADD3 R10, PT, PT, R5, R6, RZ ;  /* 0x00000006050a7210 */ /* 0x001fca0007ffe0ff */
[----:B-1----:R-:W-:-:S05]  /*2310*/  IMAD.WIDE R14, R10, 0x4, R14 ;  /* 0x000000040a0e7825 */ /* 0x002fca00078e020e */
[----:B------:R-:W2:Y:S01]  /*2320*/  LDG.E R7, desc[UR12][R14.64] ;  /* 0x0000000c0e077981 */ /* 0x000ea2000c1e1900 */
[----:B------:R-:W-:Y:S01]  /*2330*/  HFMA2 R0, -RZ, RZ, 0.96630859375, -0.0022525787353515625 ;  /* 0x3bbb989dff007431 */ /* 0x000fe200000001ff */
[----:B------:R-:W-:Y:S01]  /*2340*/  MOV R9, 0x437c0000 ;  /* 0x437c000000097802 */ /* 0x000fe20000000f00 */
[----:B------:R-:W0:Y:S01]  /*2350*/  MUFU.RCP R8, R3 ;  /* 0x0000000300087308 */ /* 0x000e220000001000 */
[----:B------:R-:W-:Y:S01]  /*2360*/  BSSY.RECONVERGENT B2, `(.L_x_31) ;  /* 0x0000014000027945 */ /* 0x000fe20003800200 */
[----:B--2---:R-:W-:-:S04]  /*2370*/  FADD R7, R7, -R4 ;  /* 0x8000000407077221 */ /* 0x004fc80000000000 */
[----:B------:R-:W-:-:S04]  /*2380*/  FFMA.SAT R0, R7, R0, 0.5 ;  /* 0x3f00000007007423 */ /* 0x000fc80000002000 */
[----:B------:R-:W-:Y:S01]  /*2390*/  FFMA.RM R0, R0, R9, 12582913 ;  /* 0x4b40000100007423 */ /* 0x000fe20000004009 */
[----:B0-----:R-:W-:-:S03]  /*23a0*/  FFMA R9, R8, -R3, 1 ;  /* 0x3f80000008097423 */ /* 0x001fc60000000803 */
        /* <DEDUP_REMOVED lines=15> */
.L_x_32:
[----:B------:R-:W-:Y:S05]  /*24a0*/  BSYNC.RECONVERGENT B2 ;  /* 0x0000000000027941 */ /* 0x000fea0003800200 */
.L_x_31:
[----:B------:R-:W0:Y:S02]  /*24b0*/  LDC.64 R8, c[0x0][0x388] ;  /* 0x0000e200ff087b82 */ /* 0x000e240000000a00 */
[----:B0-----:R-:W-:-:S05]  /*24c0*/  IMAD.WIDE R10, R10, 0x4, R8 ;  /* 0x000000040a0a7825 */ /* 0x001fca00078e0208 */
        /* <DEDUP_REMOVED lines=25> */
.L_x_34:
[----:B------:R-:W-:Y:S05]  /*2660*/  BSYNC.RECONVERGENT B2 ;  /* 0x0000000000027941 */ /* 0x000fea0003800200 */
.L_x_33:
        /* <DEDUP_REMOVED lines=25> */
.L_x_36:
[----:B------:R-:W-:Y:S05]  /*2800*/  BSYNC.RECONVERGENT B2 ;  /* 0x0000000000027941 */ /* 0x000fea0003800200 */
.L_x_35:
        /* <DEDUP_REMOVED lines=25> */
.L_x_38:
[----:B------:R-:W-:Y:S05]  /*29a0*/  BSYNC.RECONVERGENT B2 ;  /* 0x0000000000027941 */ /* 0x000fea0003800200 */
.L_x_37:
[----:B------:R1:W-:Y:S01]  /*29b0*/  STG.E desc[UR12][R10.64+0xc], R7 ;  /* 0x00000c070a007986 */ /* 0x0003e2000c10190c */
[----:B------:R-:W-:-:S07]  /*29c0*/  IADD3 R6, PT, PT, R6, 0x4, RZ ;  /* 0x0000000406067810 */ /* 0x000fce0007ffe0ff */
.L_x_30:
[----:B------:R-:W-:-:S13]  /*29d0*/  ISETP.NE.AND P0, PT, RZ, UR4, PT ;  /* 0x00000004ff007c0c */ /* 0x000fda000bf05270 */
[----:B------:R-:W-:Y:S05]  /*29e0*/  @!P0 EXIT ;  /* 0x000000000000894d */ /* 0x000fea0003800000 */
[----:B------:R-:W-:-:S09]  /*29f0*/  UISETP.NE.AND UP0, UPT, UR4, 0x1, UPT ;  /* 0x000000010400788c */ /* 0x000fd2000bf05270 */
[----:B------:R-:W-:Y:S05]  /*2a00*/  BRA.U !UP0, `(.L_x_39) ;  /* 0x0000000108e87547 */ /* 0x000fea000b800000 */
[----:B------:R-:W2:Y:S01]  /*2a10*/  LDC.64 R14, c[0x0][0x380] ;  /* 0x0000e000ff0e7b82 */ /* 0x000ea20000000a00 */
[----:B01----:R-:W-:-:S05]  /*2a20*/  IADD3 R10, PT, PT, R5, R6, RZ ;  /* 0x00000006050a7210 */ /* 0x003fca0007ffe0ff */
[----:B--2---:R-:W-:-:S05]  /*2a30*/  IMAD.WIDE R14, R10, 0x4, R14 ;  /* 0x000000040a0e7825 */ /* 0x004fca00078e020e */
        /* <DEDUP_REMOVED lines=24> */
.L_x_41:
[----:B------:R-:W-:Y:S05]  /*2bc0*/  BSYNC.RECONVERGENT B2 ;  /* 0x0000000000027941 */ /* 0x000fea0003800200 */
.L_x_40:
[----:B------:R-:W0:Y:S02]  /*2bd0*/  LDC.64 R8, c[0x0][0x388] ;  /* 0x0000e200ff087b82 */ /* 0x000e240000000a00 */
[----:B0-----:R-:W-:-:S05]  /*2be0*/  IMAD.WIDE R10, R10, 0x4, R8 ;  /* 0x000000040a0a7825 */ /* 0x001fca00078e0208 */
        /* <DEDUP_REMOVED lines=25> */
.L_x_43:
[----:B------:R-:W-:Y:S05]  /*2d80*/  BSYNC.RECONVERGENT B2 ;  /* 0x0000000000027941 */ /* 0x000fea0003800200 */
.L_x_42:
[----:B------:R2:W-:Y:S01]  /*2d90*/  STG.E desc[UR12][R10.64+0x4], R7 ;  /* 0x000004070a007986 */ /* 0x0005e2000c10190c */
[----:B------:R-:W-:-:S07]  /*2da0*/  IADD3 R6, PT, PT, R6, 0x2, RZ ;  /* 0x0000000206067810 */ /* 0x000fce0007ffe0ff */
.L_x_39:
[----:B------:R-:W3:Y:S02]  /*2db0*/  LDC R0, c[0x0][0x394] ;  /* 0x0000e500ff007b82 */ /* 0x000ee40000000800 */
[----:B---3--:R-:W-:-:S04]  /*2dc0*/  LOP3.LUT R0, R0, 0x1, RZ, 0xc0, !PT ;  /* 0x0000000100007812 */ /* 0x008fc800078ec0ff */
[----:B------:R-:W-:-:S13]  /*2dd0*/  ISETP.NE.U32.AND P0, PT, R0, 0x1, PT ;  /* 0x000000010000780c */ /* 0x000fda0003f05070 */
[----:B------:R-:W-:Y:S05]  /*2de0*/  @P0 EXIT ;  /* 0x000000000000094d */ /* 0x000fea0003800000 */
[----:B------:R-:W0:Y:S01]  /*2df0*/  LDC.64 R8, c[0x0][0x380] ;  /* 0x0000e000ff087b82 */ /* 0x000e220000000a00 */
[----:B------:R-:W-:-:S05]  /*2e00*/  IADD3 R5, PT, PT, R5, R6, RZ ;  /* 0x0000000605057210 */ /* 0x000fca0007ffe0ff */
[----:B012---:R-:W-:-:S06]  /*2e10*/  IMAD.WIDE R6, R5, 0x4, R8 ;  /* 0x0000000405067825 */ /* 0x007fcc00078e0208 */
[----:B------:R-:W2:Y:S01]  /*2e20*/  LDG.E R7, desc[UR12][R6.64] ;  /* 0x0000000c06077981 */ /* 0x000ea2000c1e1900 */
[----:B------:R-:W-:Y:S01]  /*2e30*/  HFMA2 R9, -RZ, RZ, 0.96630859375, -0.0022525787353515625 ;  /* 0x3bbb989dff097431 */ /* 0x000fe200000001ff */
[----:B------:R-:W-:Y:S01]  /*2e40*/  MOV R11, 0x437c0000 ;  /* 0x437c0000000b7802 */ /* 0x000fe20000000f00 */
[----:B------:R-:W0:Y:S01]  /*2e50*/  MUFU.RCP R2, R3 ;  /* 0x0000000300027308 */ /* 0x000e220000001000 */
[----:B------:R-:W-:Y:S01]  /*2e60*/  BSSY.RECONVERGENT B2, `(.L_x_44) ;  /* 0x0000014000027945 */ /* 0x000fe20003800200 */
[----:B--2---:R-:W-:Y:S01]  /*2e70*/  FADD R4, R7, -R4 ;  /* 0x8000000407047221 */ /* 0x004fe20000000000 */
[----:B0-----:R-:W-:-:S03]  /*2e80*/  FFMA R7, R2, -R3, 1 ;  /* 0x3f80000002077423 */ /* 0x001fc60000000803 */
        /* <DEDUP_REMOVED lines=17> */
.L_x_45:
[----:B------:R-:W-:Y:S05]  /*2fa0*/  BSYNC.RECONVERGENT B2 ;  /* 0x0000000000027941 */ /* 0x000fea0003800200 */
.L_x_44:
[----:B------:R-:W0:Y:S02]  /*2fb0*/  LDC.64 R2, c[0x0][0x388] ;  /* 0x0000e200ff027b82 */ /* 0x000e240000000a00 */
[----:B0-----:R-:W-:-:S05]  /*2fc0*/  IMAD.WIDE R2, R5, 0x4, R2 ;  /* 0x0000000405027825 */ /* 0x001fca00078e0202 */
[----:B------:R-:W-:Y:S01]  /*2fd0*/  STG.E desc[UR12][R2.64], R7 ;  /* 0x0000000702007986 */ /* 0x000fe2000c10190c */
[----:B------:R-:W-:Y:S05]  /*2fe0*/  EXIT ;  /* 0x000000000000794d */ /* 0x000fea0003800000 */
        .weak           $__internal_0_$__cuda_sm3x_div_rn_noftz_f32_slowpath
        .type           $__internal_0_$__cuda_sm3x_div_rn_noftz_f32_slowpath,@function
        .size           $__internal_0_$__cuda_sm3x_div_rn_noftz_f32_slowpath,(.L_x_115 - $__internal_0_$__cuda_sm3x_div_rn_noftz_f32_slowpath)
$__internal_0_$__cuda_sm3x_div_rn_noftz_f32_slowpath:
[----:B------:R-:W-:Y:S01]  /*2ff0*/  SHF.R.U32.HI R7, RZ, 0x17, R3 ;  /* 0x00000017ff077819 */ /* 0x000fe20000011603 */
[----:B------:R-:W-:Y:S01]  /*3000*/  BSSY.RECONVERGENT B0, `(.L_x_46) ;  /* 0x0000063000007945 */ /* 0x000fe20003800200 */
[----:B------:R-:W-:Y:S02]  /*3010*/  SHF.R.U32.HI R9, RZ, 0x17, R0 ;  /* 0x00000017ff097819 */ /* 0x000fe40000011600 */
[----:B------:R-:W-:Y:S02]  /*3020*/  LOP3.LUT R7, R7, 0xff, RZ, 0xc0, !PT ;  /* 0x000000ff07077812 */ /* 0x000fe400078ec0ff */
[----:B------:R-:W-:Y:S02]  /*3030*/  LOP3.LUT R9, R9, 0xff, RZ, 0xc0, !PT ;  /* 0x000000ff09097812 */ /* 0x000fe400078ec0ff */
[----:B------:R-:W-:Y:S02]  /*3040*/  IADD3 R12, PT, PT, R7, -0x1, RZ ;  /* 0xffffffff070c7810 */ /* 0x000fe40007ffe0ff */
[----:B------:R-:W-:-:S02]  /*3050*/  IADD3 R13, PT, PT, R9, -0x1, RZ ;  /* 0xffffffff090d7810 */ /* 0x000fc40007ffe0ff */
[----:B------:R-:W-:Y:S02]  /*3060*/  ISETP.GT.U32.AND P0, PT, R12, 0xfd, PT ;  /* 0x000000fd0c00780c */ /* 0x000fe40003f04070 */
[----:B------:R-:W-:Y:S02]  /*3070*/  MOV R17, R3 ;  /* 0x0000000300117202 */ /* 0x000fe40000000f00 */
[----:B------:R-:W-:-:S13]  /*3080*/  ISETP.GT.U32.OR P0, PT, R13, 0xfd, P0 ;  /* 0x000000fd0d00780c */ /* 0x000fda0000704470 */
[----:B------:R-:W-:Y:S01]  /*3090*/  @!P0 MOV R8, RZ ;  /* 0x000000ff00088202 */ /* 0x000fe20000000f00 */
[----:B------:R-:W-:Y:S06]  /*30a0*/  @!P0 BRA `(.L_x_47) ;  /* 0x00000000005c8947 */ /* 0x000fec0003800000 */
[----:B------:R-:W-:Y:S02]  /*30b0*/  FSETP.GTU.FTZ.AND P0, PT, |R0|, +INF , PT ;  /* 0x7f8000000000780b */ /* 0x000fe40003f1c200 */
[----:B------:R-:W-:-:S04]  /*30c0*/  FSETP.GTU.FTZ.AND P1, PT, |R3|, +INF , PT ;  /* 0x7f8000000300780b */ /* 0x000fc80003f3c200 */
[----:B------:R-:W-:-:S13]  /*30d0*/  PLOP3.LUT P0, PT, P0, P1, PT, 0xf8, 0x8f ;  /* 0x00000000008f781c */ /* 0x000fda0000703f70 */
[----:B------:R-:W-:Y:S05]  /*30e0*/  @P0 BRA `(.L_x_48) ;  /* 0x00000004004c0947 */ /* 0x000fea0003800000 */
[----:B------:R-:W-:-:S13]  /*30f0*/  LOP3.LUT P0, RZ, R17, 0x7fffffff, R0, 0xc8, !PT ;  /* 0x7fffffff11ff7812 */ /* 0x000fda000780c800 */
[----:B------:R-:W-:Y:S05]  /*3100*/  @!P0 BRA `(.L_x_49) ;  /* 0x00000004003c8947 */ /* 0x000fea0003800000 */
[C---:B------:R-:W-:Y:S02]  /*3110*/  FSETP.NEU.FTZ.AND P3, PT, |R0|.reuse, +INF , PT ;  /* 0x7f8000000000780b */ /* 0x040fe40003f7d200 */
[----:B------:R-:W-:Y:S02]  /*3120*/  FSETP.NEU.FTZ.AND P1, PT, |R3|, +INF , PT ;  /* 0x7f8000000300780b */ /* 0x000fe40003f3d200 */
[----:B------:R-:W-:-:S11]  /*3130*/  FSETP.NEU.FTZ.AND P0, PT, |R0|, +INF , PT ;  /* 0x7f8000000000780b */ /* 0x000fd60003f1d200 */
[----:B------:R-:W-:Y:S05]  /*3140*/  @!P1 BRA !P3, `(.L_x_49) ;  /* 0x00000004002c9947 */ /* 0x000fea0005800000 */
[----:B------:R-:W-:-:S04]  /*3150*/  LOP3.LUT P3, RZ, R0, 0x7fffffff, RZ, 0xc0, !PT ;  /* 0x7fffffff00ff7812 */ /* 0x000fc8000786c0ff */
[----:B------:R-:W-:-:S13]  /*3160*/  PLOP3.LUT P1, PT, P1, P3, PT, 0x2f, 0xf2 ;  /* 0x0000000000f2781c */ /* 0x000fda0000f26577 */
[----:B------:R-:W-:Y:S05]  /*3170*/  @P1 BRA `(.L_x_50) ;  /* 0x0000000400181947 */ /* 0x000fea0003800000 */
[----:B------:R-:W-:-:S04]  /*3180*/  LOP3.LUT P1, RZ, R17, 0x7fffffff, RZ, 0xc0, !PT ;  /* 0x7fffffff11ff7812 */ /* 0x000fc8000782c0ff */
[----:B------:R-:W-:-:S13]  /*3190*/  PLOP3.LUT P0, PT, P0, P1, PT, 0x2f, 0xf2 ;  /* 0x0000000000f2781c */ /* 0x000fda0000702577 */
[----:B------:R-:W-:Y:S05]  /*31a0*/  @P0 BRA `(.L_x_51) ;  /* 0x0000000400000947 */ /* 0x000fea0003800000 */
[----:B------:R-:W-:Y:S02]  /*31b0*/  ISETP.GE.AND P0, PT, R13, RZ, PT ;  /* 0x000000ff0d00720c */ /* 0x000fe40003f06270 */
[----:B------:R-:W-:-:S11]  /*31c0*/  ISETP.GE.AND P1, PT, R12, RZ, PT ;  /* 0x000000ff0c00720c */ /* 0x000fd60003f26270 */
[----:B------:R-:W-:Y:S01]  /*31d0*/  @P0 MOV R8, RZ ;  /* 0x000000ff00080202 */ /* 0x000fe20000000f00 */
[----:B------:R-:W-:Y:S01]  /*31e0*/  @!P0 FFMA R0, R0, 1.84467440737095516160e+19, RZ ;  /* 0x5f80000000008823 */ /* 0x000fe200000000ff */
[----:B------:R-:W-:Y:S01]  /*31f0*/  @!P0 MOV R8, 0xffffffc0 ;  /* 0xffffffc000088802 */ /* 0x000fe20000000f00 */
[----:B------:R-:W-:-:S03]  /*3200*/  @!P1 FFMA R17, R3, 1.84467440737095516160e+19, RZ ;  /* 0x5f80000003119823 */ /* 0x000fc600000000ff */
[----:B------:R-:W-:-:S07]  /*3210*/  @!P1 IADD3 R8, PT, PT, R8, 0x40, RZ ;  /* 0x0000004008089810 */ /* 0x000fce0007ffe0ff */
.L_x_47:
[----:B------:R-:W-:Y:S01]  /*3220*/  LEA R12, R7, 0xc0800000, 0x17 ;  /* 0xc0800000070c7811 */ /* 0x000fe200078eb8ff */
[----:B------:R-:W-:Y:S01]  /*3230*/  BSSY.RECONVERGENT B1, `(.L_x_52) ;  /* 0x0000036000017945 */ /* 0x000fe20003800200 */
[----:B------:R-:W-:Y:S02]  /*3240*/  IADD3 R9, PT, PT, R9, -0x7f, RZ ;  /* 0xffffff8109097810 */ /* 0x000fe40007ffe0ff */
[----:B------:R-:W-:-:S03]  /*3250*/  IADD3 R21, PT, PT, -R12, R17, RZ ;  /* 0x000000110c157210 */ /* 0x000fc60007ffe1ff */
[----:B------:R-:W-:Y:S01]  /*3260*/  IMAD R0, R9, -0x800000, R0 ;  /* 0xff80000009007824 */ /* 0x000fe200078e0200 */
[----:B------:R-:W0:Y:S01]  /*3270*/  MUFU.RCP R12, R21 ;  /* 0x00000015000c7308 */ /* 0x000e220000001000 */
[----:B------:R-:W-:Y:S01]  /*3280*/  FADD.FTZ R13, -R21, -RZ ;  /* 0x800000ff150d7221 */ /* 0x000fe20000010100 */
[----:B------:R-:W-:-:S04]  /*3290*/  IADD3 R9, PT, PT, R9, 0x7f, -R7 ;  /* 0x0000007f09097810 */ /* 0x000fc80007ffe807 */
[----:B------:R-:W-:Y:S01]  /*32a0*/  IADD3 R9, PT, PT, R9, R8, RZ ;  /* 0x0000000809097210 */ /* 0x000fe20007ffe0ff */
[----:B0-----:R-:W-:-:S04]  /*32b0*/  FFMA R17, R12, R13, 1 ;  /* 0x3f8000000c117423 */ /* 0x001fc8000000000d */
[----:B------:R-:W-:-:S04]  /*32c0*/  FFMA R17, R12, R17, R12 ;  /* 0x000000110c117223 */ /* 0x000fc8000000000c */
[----:B------:R-:W-:-:S04]  /*32d0*/  FFMA R12, R0, R17, RZ ;  /* 0x00000011000c7223 */ /* 0x000fc800000000ff */
[----:B------:R-:W-:-:S04]  /*32e0*/  FFMA R20, R13, R12, R0 ;  /* 0x0000000c0d147223 */ /* 0x000fc80000000000 */
[----:B------:R-:W-:-:S04]  /*32f0*/  FFMA R20, R17, R20, R12 ;  /* 0x0000001411147223 */ /* 0x000fc8000000000c */
[----:B------:R-:W-:-:S04]  /*3300*/  FFMA R13, R13, R20, R0 ;  /* 0x000000140d0d7223 */ /* 0x000fc80000000000 */
[----:B------:R-:W-:-:S05]  /*3310*/  FFMA R0, R17, R13, R20 ;  /* 0x0000000d11007223 */ /* 0x000fca0000000014 */
[----:B------:R-:W-:-:S04]  /*3320*/  SHF.R.U32.HI R7, RZ, 0x17, R0 ;  /* 0x00000017ff077819 */ /* 0x000fc80000011600 */
[----:B------:R-:W-:-:S04]  /*3330*/  LOP3.LUT R8, R7, 0xff, RZ, 0xc0, !PT ;  /* 0x000000ff07087812 */ /* 0x000fc800078ec0ff */
[----:B------:R-:W-:-:S04]  /*3340*/  IADD3 R7, PT, PT, R8, R9, RZ ;  /* 0x0000000908077210 */ /* 0x000fc80007ffe0ff */
[----:B------:R-:W-:-:S04]  /*3350*/  IADD3 R8, PT, PT, R7, -0x1, RZ ;  /* 0xffffffff07087810 */ /* 0x000fc80007ffe0ff */
[----:B------:R-:W-:-:S13]  /*3360*/  ISETP.GE.U32.AND P0, PT, R8, 0xfe, PT ;  /* 0x000000fe0800780c */ /* 0x000fda0003f06070 */
[----:B------:R-:W-:Y:S05]  /*3370*/  @!P0 BRA `(.L_x_53) ;  /* 0x0000000000808947 */ /* 0x000fea0003800000 */
[----:B------:R-:W-:-:S13]  /*3380*/  ISETP.GT.AND P0, PT, R7, 0xfe, PT ;  /* 0x000000fe0700780c */ /* 0x000fda0003f04270 */
[----:B------:R-:W-:Y:S05]  /*3390*/  @P0 BRA `(.L_x_54) ;  /* 0x00000000006c0947 */ /* 0x000fea0003800000 */
[----:B------:R-:W-:-:S13]  /*33a0*/  ISETP.GE.AND P0, PT, R7, 0x1, PT ;  /* 0x000000010700780c */ /* 0x000fda0003f06270 */
[----:B------:R-:W-:Y:S05]  /*33b0*/  @P0 BRA `(.L_x_55) ;  /* 0x0000000000740947 */ /* 0x000fea0003800000 */
[----:B------:R-:W-:Y:S02]  /*33c0*/  ISETP.GE.AND P0, PT, R7, -0x18, PT ;  /* 0xffffffe80700780c */ /* 0x000fe40003f06270 */
[----:B------:R-:W-:-:S11]  /*33d0*/  LOP3.LUT R0, R0, 0x80000000, RZ, 0xc0, !PT ;  /* 0x8000000000007812 */ /* 0x000fd600078ec0ff */
[----:B------:R-:W-:Y:S05]  /*33e0*/  @!P0 BRA `(.L_x_55) ;  /* 0x0000000000688947 */ /* 0x000fea0003800000 */
[CCC-:B------:R-:W-:Y:S01]  /*33f0*/  FFMA.RZ R8, R17.reuse, R13.reuse, R20.reuse ;  /* 0x0000000d11087223 */ /* 0x1c0fe2000000c014 */
[CCC-:B------:R-:W-:Y:S01]  /*3400*/  FFMA.RP R9, R17.reuse, R13.reuse, R20.reuse ;  /* 0x0000000d11097223 */ /* 0x1c0fe20000008014 */
[----:B------:R-:W-:Y:S01]  /*3410*/  FFMA.RM R20, R17, R13, R20 ;  /* 0x0000000d11147223 */ /* 0x000fe20000004014 */
[C---:B------:R-:W-:Y:S02]  /*3420*/  IADD3 R12, PT, PT, R7.reuse, 0x20, RZ ;  /* 0x00000020070c7810 */ /* 0x040fe40007ffe0ff */
[----:B------:R-:W-:Y:S02]  /*3430*/  LOP3.LUT R8, R8, 0x7fffff, RZ, 0xc0, !PT ;  /* 0x007fffff08087812 */ /* 0x000fe400078ec0ff */
[C---:B------:R-:W-:Y:S02]  /*3440*/  ISETP.NE.AND P3, PT, R7.reuse, RZ, PT ;  /* 0x000000ff0700720c */ /* 0x040fe40003f65270 */
[----:B------:R-:W-:Y:S02]  /*3450*/  LOP3.LUT R13, R8, 0x800000, RZ, 0xfc, !PT ;  /* 0x00800000080d7812 */ /* 0x000fe400078efcff */
[----:B------:R-:W-:-:S02]  /*3460*/  ISETP.NE.AND P1, PT, R7, RZ, PT ;  /* 0x000000ff0700720c */ /* 0x000fc40003f25270 */
[----:B------:R-:W-:Y:S02]  /*3470*/  IADD3 R7, PT, PT, -R7, RZ, RZ ;  /* 0x000000ff07077210 */ /* 0x000fe40007ffe1ff */
[----:B------:R-:W-:Y:S02]  /*3480*/  SHF.L.U32 R12, R13, R12, RZ ;  /* 0x0000000c0d0c7219 */ /* 0x000fe400000006ff */
[----:B------:R-:W-:Y:S02]  /*3490*/  FSETP.NEU.FTZ.AND P0, PT, R9, R20, PT ;  /* 0x000000140900720b */ /* 0x000fe40003f1d000 */
[----:B------:R-:W-:Y:S02]  /*34a0*/  SEL R8, R7, RZ, P3 ;  /* 0x000000ff07087207 */ /* 0x000fe40001800000 */
[----:B------:R-:W-:Y:S02]  /*34b0*/  ISETP.NE.AND P1, PT, R12, RZ, P1 ;  /* 0x000000ff0c00720c */ /* 0x000fe40000f25270 */
[----:B------:R-:W-:-:S02]  /*34c0*/  SHF.R.U32.HI R8, RZ, R8, R13 ;  /* 0x00000008ff087219 */ /* 0x000fc4000001160d */
[----:B------:R-:W-:Y:S02]  /*34d0*/  PLOP3.LUT P0, PT, P0, P1, PT, 0xf8, 0x8f ;  /* 0x00000000008f781c */ /* 0x000fe40000703f70 */
[----:B------:R-:W-:Y:S02]  /*34e0*/  SHF.R.U32.HI R12, RZ, 0x1, R8 ;  /* 0x00000001ff0c7819 */ /* 0x000fe40000011608 */
[----:B------:R-:W-:-:S04]  /*34f0*/  SEL R7, RZ, 0x1, !P0 ;  /* 0x00000001ff077807 */ /* 0x000fc80004000000 */
[----:B------:R-:W-:-:S04]  /*3500*/  LOP3.LUT R7, R7, 0x1, R12, 0xf8, !PT ;  /* 0x0000000107077812 */ /* 0x000fc800078ef80c */
[----:B------:R-:W-:-:S04]  /*3510*/  LOP3.LUT R7, R7, R8, RZ, 0xc0, !PT ;  /* 0x0000000807077212 */ /* 0x000fc800078ec0ff */
[----:B------:R-:W-:-:S04]  /*3520*/  IADD3 R7, PT, PT, R12, R7, RZ ;  /* 0x000000070c077210 */ /* 0x000fc80007ffe0ff */
[----:B------:R-:W-:Y:S01]  /*3530*/  LOP3.LUT R0, R7, R0, RZ, 0xfc, !PT ;  /* 0x0000000007007212 */ /* 0x000fe200078efcff */
[----:B------:R-:W-:Y:S06]  /*3540*/  BRA `(.L_x_55) ;  /* 0x0000000000107947 */ /* 0x000fec0003800000 */
.L_x_54:
[----:B------:R-:W-:-:S04]  /*3550*/  LOP3.LUT R0, R0, 0x80000000, RZ, 0xc0, !PT ;  /* 0x8000000000007812 */ /* 0x000fc800078ec0ff */
[----:B------:R-:W-:Y:S01]  /*3560*/  LOP3.LUT R0, R0, 0x7f800000, RZ, 0xfc, !PT ;  /* 0x7f80000000007812 */ /* 0x000fe200078efcff */
[----:B------:R-:W-:Y:S06]  /*3570*/  BRA `(.L_x_55) ;  /* 0x0000000000047947 */ /* 0x000fec0003800000 */
.L_x_53:
[----:B------:R-:W-:-:S07]  /*3580*/  LEA R0, R9, R0, 0x17 ;  /* 0x0000000009007211 */ /* 0x000fce00078eb8ff */
.L_x_55:
[----:B------:R-:W-:Y:S05]  /*3590*/  BSYNC.RECONVERGENT B1 ;  /* 0x0000000000017941 */ /* 0x000fea0003800200 */
.L_x_52:
[----:B------:R-:W-:Y:S05]  /*35a0*/  BRA `(.L_x_56) ;  /* 0x0000000000207947 */ /* 0x000fea0003800000 */
.L_x_51:
[----:B------:R-:W-:-:S04]  /*35b0*/  LOP3.LUT R0, R17, 0x80000000, R0, 0x48, !PT ;  /* 0x8000000011007812 */ /* 0x000fc800078e4800 */
[----:B------:R-:W-:Y:S01]  /*35c0*/  LOP3.LUT R0, R0, 0x7f800000, RZ, 0xfc, !PT ;  /* 0x7f80000000007812 */ /* 0x000fe200078efcff */
[----:B------:R-:W-:Y:S06]  /*35d0*/  BRA `(.L_x_56) ;  /* 0x0000000000147947 */ /* 0x000fec0003800000 */
.L_x_50:
[----:B------:R-:W-:Y:S01]  /*35e0*/  LOP3.LUT R0, R17, 0x80000000, R0, 0x48, !PT ;  /* 0x8000000011007812 */ /* 0x000fe200078e4800 */
[----:B------:R-:W-:Y:S06]  /*35f0*/  BRA `(.L_x_56) ;  /* 0x00000000000c7947 */ /* 0x000fec0003800000 */
.L_x_49:
[----:B------:R-:W0:Y:S01]  /*3600*/  MUFU.RSQ R0, -QNAN ;  /* 0xffc0000000007908 */ /* 0x000e220000001400 */
[----:B------:R-:W-:Y:S05]  /*3610*/  BRA `(.L_x_56) ;  /* 0x0000000000047947 */ /* 0x000fea0003800000 */
.L_x_48:
[----:B------:R-:W-:-:S07]  /*3620*/  FADD.FTZ R0, R0, R3 ;  /* 0x0000000300007221 */ /* 0x000fce0000010000 */
.L_x_56:
[----:B------:R-:W-:Y:S05]  /*3630*/  BSYNC.RECONVERGENT B0 ;  /* 0x0000000000007941 */ /* 0x000fea0003800200 */
.L_x_46:
[----:B------:R-:W-:Y:S01]  /*3640*/  HFMA2 R9, -RZ, RZ, 0, 0 ;  /* 0x00000000ff097431 */ /* 0x000fe200000001ff */
[----:B------:R-:W-:Y:S02]  /*3650*/  MOV R8, R2 ;  /* 0x0000000200087202 */ /* 0x000fe40000000f00 */
[----:B0-----:R-:W-:Y:S02]  /*3660*/  MOV R7, R0 ;  /* 0x0000000000077202 */ /* 0x001fe40000000f00 */
[----:B------:R-:W-:Y:S05]  /*3670*/  RET.REL.NODEC R8 `(_Z17softmax_kernel_v2PKfPfii) ;  /* 0xffffffc808607950 */ /* 0x000fea0003c3ffff */
.L_x_57:
[----:B------:R-:W-:-:S00]  /*3680*/  BRA `(.L_x_57) ;  /* 0xfffffffc00fc7947 */ /* 0x000fc0000383ffff */
[----:B------:R-:W-:-:S00]  /*3690*/  NOP ;  /* 0x0000000000007918 */ /* 0x000fc00000000000 */
        /* <DEDUP_REMOVED lines=14> */
.L_x_115:


//--------------------- .text._Z17softmax_kernel_v1PKfPfii --------------------------
	.section	.text._Z17softmax_kernel_v1PKfPfii,"ax",@progbits
	.align	128
        .global         _Z17softmax_kernel_v1PKfPfii
        .type           _Z17softmax_kernel_v1PKfPfii,@function
        .size           _Z17softmax_kernel_v1PKfPfii,(.L_x_116 - _Z17softmax_kernel_v1PKfPfii)
        .other          _Z17softmax_kernel_v1PKfPfii,@"STO_CUDA_ENTRY STV_DEFAULT"
_Z17softmax_kernel_v1PKfPfii:
.text._Z17softmax_kernel_v1PKfPfii:
        /* <DEDUP_REMOVED lines=9> */
[----:B------:R-:W-:Y:S01]  /*0090*/  MOV R4, 0xff800000 ;  /* 0xff80000000047802 */ /* 0x000fe20000000f00 */
[----:B------:R-:W1:Y:S01]  /*00a0*/  LDCU.64 UR10, c[0x0][0x358] ;  /* 0x00006b00ff0a77ac */ /* 0x000e620008000a00 */
[----:B0-----:R-:W-:-:S09]  /*00b0*/  UISETP.GE.AND UP0, UPT, UR5, 0x1, UPT ;  /* 0x000000010500788c */ /* 0x001fd2000bf06270 */
[----:B-1----:R-:W-:Y:S05]  /*00c0*/  BRA.U !UP0, `(.L_x_58) ;  /* 0x0000000508747547 */ /* 0x002fea000b800000 */
[----:B------:R-:W-:Y:S02]  /*00d0*/  UISETP.GE.U32.AND UP1, UPT, UR5, 0x10, UPT ;  /* 0x000000100500788c */ /* 0x000fe4000bf26070 */
[----:B------:R-:W-:Y:S01]  /*00e0*/  IMAD R0, R5, UR5, RZ ;  /* 0x0000000505007c24 */ /* 0x000fe2000f8e02ff */
[----:B------:R-:W-:Y:S01]  /*00f0*/  ULOP3.LUT UR8, UR5, 0xf, URZ, 0xc0, !UPT ;  /* 0x0000000f05087892 */ /* 0x000fe2000f8ec0ff */
[----:B------:R-:W-:Y:S01]  /*0100*/  MOV R4, 0xff800000 ;  /* 0xff80000000047802 */ /* 0x000fe20000000f00 */
[----:B------:R-:W-:Y:S02]  /*0110*/  UMOV UR4, URZ ;  /* 0x000000ff00047c82 */ /* 0x000fe40008000000 */
[----:B------:R-:W-:Y:S02]  /*0120*/  UISETP.NE.AND UP0, UPT, UR8, URZ, UPT ;  /* 0x000000ff0800728c */ /* 0x000fe4000bf05270 */
[----:B------:R-:W-:Y:S09]  /*0130*/  BRA.U !UP1, `(.L_x_59) ;  /* 0x0000000109987547 */ /* 0x000ff2000b800000 */
[----:B------:R-:W0:Y:S01]  /*0140*/  LDCU.64 UR6, c[0x0][0x380] ;  /* 0x00007000ff0677ac */ /* 0x000e220008000a00 */
[----:B------:R-:W-:Y:S02]  /*0150*/  MOV R4, 0xff800000 ;  /* 0xff80000000047802 */ /* 0x000fe40000000f00 */
[----:B------:R-:W-:Y:S01]  /*0160*/  MOV R6, R0 ;  /* 0x0000000000067202 */ /* 0x000fe20000000f00 */
[----:B------:R-:W-:-:S04]  /*0170*/  ULOP3.LUT UR4, UR5, 0x7ffffff0, URZ, 0xc0, !UPT ;  /* 0x7ffffff005047892 */ /* 0x000fc8000f8ec0ff */
[----:B------:R-:W-:Y:S02]  /*0180*/  UIADD3 UR9, UPT, UPT, -UR4, URZ, URZ ;  /* 0x000000ff04097290 */ /* 0x000fe4000fffe1ff */
[----:B0-----:R-:W-:-:S04]  /*0190*/  UIADD3 UR5, UP1, UPT, UR6, 0x20, URZ ;  /* 0x0000002006057890 */ /* 0x001fc8000ff3e0ff */
[----:B------:R-:W-:-:S12]  /*01a0*/  UIADD3.X UR6, UPT, UPT, URZ, UR7, URZ, UP1, !UPT ;  /* 0x00000007ff067290 */ /* 0x000fd80008ffe4ff */
.L_x_60:
[----:B------:R-:W-:Y:S02]  /*01b0*/  MOV R2, UR5 ;  /* 0x0000000500027c02 */ /* 0x000fe40008000f00 */
[----:B------:R-:W-:-:S03]  /*01c0*/  MOV R3, UR6 ;  /* 0x0000000600037c02 */ /* 0x000fc60008000f00 */
[----:B------:R-:W-:-:S05]  /*01d0*/  IMAD.WIDE R2, R6, 0x4, R2 ;  /* 0x0000000406027825 */ /* 0x000fca00078e0202 */
[----:B------:R-:W2:Y:S04]  /*01e0*/  LDG.E R7, desc[UR10][R2.64+-0x20] ;  /* 0xffffe00a02077981 */ /* 0x000ea8000c1e1900 */
[----:B------:R-:W2:Y:S04]  /*01f0*/  LDG.E R8, desc[UR10][R2.64+-0x1c] ;  /* 0xffffe40a02087981 */ /* 0x000ea8000c1e1900 */
[----:B------:R-:W3:Y:S04]  /*0200*/  LDG.E R10, desc[UR10][R2.64+-0x18] ;  /* 0xffffe80a020a7981 */ /* 0x000ee8000c1e1900 */
[----:B------:R-:W3:Y:S04]  /*0210*/  LDG.E R9, desc[UR10][R2.64+-0x14] ;  /* 0xffffec0a02097981 */ /* 0x000ee8000c1e1900 */
[----:B------:R-:W4:Y:S04]  /*0220*/  LDG.E R12, desc[UR10][R2.64+-0x10] ;  /* 0xfffff00a020c7981 */ /* 0x000f28000c1e1900 */
[----:B------:R-:W4:Y:S04]  /*0230*/  LDG.E R11, desc[UR10][R2.64+-0xc] ;  /* 0xfffff40a020b7981 */ /* 0x000f28000c1e1900 */
[----:B------:R-:W5:Y:S04]  /*0240*/  LDG.E R14, desc[UR10][R2.64+-0x8] ;  /* 0xfffff80a020e7981 */ /* 0x000f68000c1e1900 */
        /* <DEDUP_REMOVED lines=8> */
[----:B------:R-:W5:Y:S01]  /*02d0*/  LDG.E R21, desc[UR10][R2.64+0x1c] ;  /* 0x00001c0a02157981 */ /* 0x000f62000c1e1900 */
[----:B------:R-:W-:Y:S01]  /*02e0*/  UIADD3 UR9, UPT, UPT, UR9, 0x10, URZ ;  /* 0x0000001009097890 */ /* 0x000fe2000fffe0ff */
[----:B------:R-:W-:-:S03]  /*02f0*/  IADD3 R6, PT, PT, R6, 0x10, RZ ;  /* 0x0000001006067810 */ /* 0x000fc60007ffe0ff */
[----:B------:R-:W-:Y:S01]  /*0300*/  UISETP.NE.AND UP1, UPT, UR9, URZ, UPT ;  /* 0x000000ff0900728c */ /* 0x000fe2000bf25270 */
[----:B--2---:R-:W-:-:S04]  /*0310*/  FMNMX3 R7, R4, R7, R8, !PT ;  /* 0x0000000704077276 */ /* 0x004fc80007800008 */
[----:B---3--:R-:W-:-:S04]  /*0320*/  FMNMX3 R7, R7, R10, R9, !PT ;  /* 0x0000000a07077276 */ /* 0x008fc80007800009 */
[----:B----4-:R-:W-:-:S04]  /*0330*/  FMNMX3 R7, R7, R12, R11, !PT ;  /* 0x0000000c07077276 */ /* 0x010fc8000780000b */
[----:B-----5:R-:W-:-:S04]  /*0340*/  FMNMX3 R7, R7, R14, R13, !PT ;  /* 0x0000000e07077276 */ /* 0x020fc8000780000d */
[----:B------:R-:W-:-:S04]  /*0350*/  FMNMX3 R7, R7, R16, R15, !PT ;  /* 0x0000001007077276 */ /* 0x000fc8000780000f */
[----:B------:R-:W-:-:S04]  /*0360*/  FMNMX3 R7, R7, R18, R17, !PT ;  /* 0x0000001207077276 */ /* 0x000fc80007800011 */
[----:B------:R-:W-:-:S04]  /*0370*/  FMNMX3 R7, R7, R20, R19, !PT ;  /* 0x0000001407077276 */ /* 0x000fc80007800013 */
[----:B------:R-:W-:Y:S01]  /*0380*/  FMNMX3 R4, R7, R22, R21, !PT ;  /* 0x0000001607047276 */ /* 0x000fe20007800015 */
[----:B------:R-:W-:Y:S06]  /*0390*/  BRA.U UP1, `(.L_x_60) ;  /* 0xfffffffd01847547 */ /* 0x000fec000b83ffff */
.L_x_59:
[----:B------:R-:W-:Y:S05]  /*03a0*/  BRA.U !UP0, `(.L_x_58) ;  /* 0x0000000108bc7547 */ /* 0x000fea000b800000 */
[----:B------:R-:W0:Y:S01]  /*03b0*/  LDCU UR5, c[0x0][0x394] ;  /* 0x00007280ff0577ac */ /* 0x000e220008000800 */
[----:B------:R-:W-:Y:S02]  /*03c0*/  UISETP.GE.U32.AND UP0, UPT, UR8, 0x8, UPT ;  /* 0x000000080800788c */ /* 0x000fe4000bf06070 */
[----:B0-----:R-:W-:-:S04]  /*03d0*/  ULOP3.LUT UR6, UR5, 0x7, URZ, 0xc0, !UPT ;  /* 0x0000000705067892 */ /* 0x001fc8000f8ec0ff */
[----:B------:R-:W-:-:S03]  /*03e0*/  UISETP.NE.AND UP1, UPT, UR6, URZ, UPT ;  /* 0x000000ff0600728c */ /* 0x000fc6000bf25270 */
[----:B------:R-:W-:Y:S08]  /*03f0*/  BRA.U !UP0, `(.L_x_61) ;  /* 0x0000000108407547 */ /* 0x000ff0000b800000 */
[----:B------:R-:W0:Y:S01]  /*0400*/  LDC.64 R2, c[0x0][0x380] ;  /* 0x0000e000ff027b82 */ /* 0x000e220000000a00 */
[----:B------:R-:W-:-:S05]  /*0410*/  IADD3 R7, PT, PT, R0, UR4, RZ ;  /* 0x0000000400077c10 */ /* 0x000fca000fffe0ff */
[----:B0-----:R-:W-:-:S05]  /*0420*/  IMAD.WIDE R2, R7, 0x4, R2 ;  /* 0x0000000407027825 */ /* 0x001fca00078e0202 */
[----:B------:R-:W2:Y:S04]  /*0430*/  LDG.E R7, desc[UR10][R2.64] ;  /* 0x0000000a02077981 */ /* 0x000ea8000c1e1900 */
[----:B------:R-:W2:Y:S04]  /*0440*/  LDG.E R6, desc[UR10][R2.64+0x4] ;  /* 0x0000040a02067981 */ /* 0x000ea8000c1e1900 */
[----:B------:R-:W3:Y:S04]  /*0450*/  LDG.E R9, desc[UR10][R2.64+0x8] ;  /* 0x0000080a02097981 */ /* 0x000ee8000c1e1900 */
[----:B------:R-:W3:Y:S04]  /*0460*/  LDG.E R8, desc[UR10][R2.64+0xc] ;  /* 0x00000c0a02087981 */ /* 0x000ee8000c1e1900 */
[----:B------:R-:W4:Y:S04]  /*0470*/  LDG.E R11, desc[UR10][R2.64+0x10] ;  /* 0x0000100a020b7981 */ /* 0x000f28000c1e1900 */
[----:B------:R-:W4:Y:S04]  /*0480*/  LDG.E R10, desc[UR10][R2.64+0x14] ;  /* 0x0000140a020a7981 */ /* 0x000f28000c1e1900 */
[----:B------:R-:W5:Y:S04]  /*0490*/  LDG.E R13, desc[UR10][R2.64+0x18] ;  /* 0x0000180a020d7981 */ /* 0x000f68000c1e1900 */
[----:B------:R-:W5:Y:S01]  /*04a0*/  LDG.E R12, desc[UR10][R2.64+0x1c] ;  /* 0x00001c0a020c7981 */ /* 0x000f62000c1e1900 */
[----:B------:R-:W-:Y:S01]  /*04b0*/  UIADD3 UR4, UPT, UPT, UR4, 0x8, URZ ;  /* 0x0000000804047890 */ /* 0x000fe2000fffe0ff */
[----:B--2---:R-:W-:-:S04]  /*04c0*/  FMNMX3 R6, R4, R7, R6, !PT ;  /* 0x0000000704067276 */ /* 0x004fc80007800006 */
[----:B---3--:R-:W-:-:S04]  /*04d0*/  FMNMX3 R6, R6, R9, R8, !PT ;  /* 0x0000000906067276 */ /* 0x008fc80007800008 */
[----:B----4-:R-:W-:-:S04]  /*04e0*/  FMNMX3 R6, R6, R11, R10, !PT ;  /* 0x0000000b06067276 */ /* 0x010fc8000780000a */
[----:B-----5:R-:W-:-:S07]  /*04f0*/  FMNMX3 R4, R6, R13, R12, !PT ;  /* 0x0000000d06047276 */ /* 0x020fce000780000c */
.L_x_61:
[----:B------:R-:W-:Y:S05]  /*0500*/  BRA.U !UP1, `(.L_x_58) ;  /* 0x0000000109647547 */ /* 0x000fea000b800000 */
[----:B------:R-:W-:Y:S02]  /*0510*/  UISETP.GE.U32.AND UP0, UPT, UR6, 0x4, UPT ;  /* 0x000000040600788c */ /* 0x000fe4000bf06070 */
[----:B------:R-:W-:-:S04]  /*0520*/  ULOP3.LUT UR5, UR5, 0x3, URZ, 0xc0, !UPT ;  /* 0x0000000305057892 */ /* 0x000fc8000f8ec0ff */
        /* <DEDUP_REMOVED lines=8> */
[----:B------:R-:W3:Y:S01]  /*05b0*/  LDG.E R8, desc[UR10][R2.64+0xc] ;  /* 0x00000c0a02087981 */ /* 0x000ee2000c1e1900 */
[----:B------:R-:W-:Y:S01]  /*05c0*/  UIADD3 UR4, UPT, UPT, UR4, 0x4, URZ ;  /* 0x0000000404047890 */ /* 0x000fe2000fffe0ff */
[----:B--2---:R-:W-:-:S04]  /*05d0*/  FMNMX3 R4, R4, R7, R6, !PT ;  /* 0x0000000704047276 */ /* 0x004fc80007800006 */
[----:B---3--:R-:W-:-:S07]  /*05e0*/  FMNMX3 R4, R4, R9, R8, !PT ;  /* 0x0000000904047276 */ /* 0x008fce0007800008 */
.L_x_62:
[----:B------:R-:W-:Y:S05]  /*05f0*/  BRA.U !UP1, `(.L_x_58) ;  /* 0x0000000109287547 */ /* 0x000fea000b800000 */
[----:B------:R-:W0:Y:S01]  /*0600*/  LDC.64 R6, c[0x0][0x380] ;  /* 0x0000e000ff067b82 */ /* 0x000e220000000a00 */
[----:B------:R-:W-:Y:S01]  /*0610*/  IADD3 R9, PT, PT, R0, UR4, RZ ;  /* 0x0000000400097c10 */ /* 0x000fe2000fffe0ff */
[----:B------:R-:W-:-:S12]  /*0620*/  UIADD3 UR5, UPT, UPT, -UR5, URZ, URZ ;  /* 0x000000ff05057290 */ /* 0x000fd8000fffe1ff */
.L_x_63:
[----:B0-----:R-:W-:-:S06]  /*0630*/  IMAD.WIDE R2, R9, 0x4, R6 ;  /* 0x0000000409027825 */ /* 0x001fcc00078e0206 */
[----:B------:R-:W2:Y:S01]  /*0640*/  LDG.E R3, desc[UR10][R2.64] ;  /* 0x0000000a02037981 */ /* 0x000ea2000c1e1900 */
[----:B------:R-:W-:Y:S01]  /*0650*/  UIADD3 UR5, UPT, UPT, UR5, 0x1, URZ ;  /* 0x0000000105057890 */ /* 0x000fe2000fffe0ff */
[----:B------:R-:W-:-:S03]  /*0660*/  IADD3 R9, PT, PT, R9, 0x1, RZ ;  /* 0x0000000109097810 */ /* 0x000fc60007ffe0ff */
[----:B------:R-:W-:Y:S01]  /*0670*/  UISETP.NE.AND UP0, UPT, UR5, URZ, UPT ;  /* 0x000000ff0500728c */ /* 0x000fe2000bf05270 */
[----:B--2---:R-:W-:-:S08]  /*0680*/  FMNMX R4, R3, R4, !PT ;  /* 0x0000000403047209 */ /* 0x004fd00007800000 */
[----:B------:R-:W-:Y:S05]  /*0690*/  BRA.U UP0, `(.L_x_63) ;  /* 0xfffffffd00e47547 */ /* 0x000fea000b83ffff */
.L_x_58:
[----:B------:R-:W0:Y:S01]  /*06a0*/  LDCU UR5, c[0x0][0x394] ;  /* 0x00007280ff0577ac */ /* 0x000e220008000800 */
[----:B------:R-:W-:Y:S01]  /*06b0*/  HFMA2 R3, -RZ, RZ, 0, 0 ;  /* 0x00000000ff037431 */ /* 0x000fe200000001ff */
[----:B0-----:R-:W-:-:S09]  /*06c0*/  UISETP.GE.AND UP0, UPT, UR5, 0x1, UPT ;  /* 0x000000010500788c */ /* 0x001fd2000bf06270 */
[----:B------:R-:W-:Y:S05]  /*06d0*/  BRA.U !UP0, `(.L_x_64) ;  /* 0x0000000d08287547 */ /* 0x000fea000b800000 */
[----:B------:R-:W-:Y:S02]  /*06e0*/  UISETP.GE.U32.AND UP1, UPT, UR5, 0x8, UPT ;  /* 0x000000080500788c */ /* 0x000fe4000bf26070 */
[----:B------:R-:W-:Y:S01]  /*06f0*/  IMAD R0, R5, UR5, RZ ;  /* 0x0000000505007c24 */ /* 0x000fe2000f8e02ff */
[----:B------:R-:W-:Y:S01]  /*0700*/  ULOP3.LUT UR9, UR5, 0x7, URZ, 0xc0, !UPT ;  /* 0x0000000705097892 */ /* 0x000fe2000f8ec0ff */
[----:B------:R-:W-:Y:S01]  /*0710*/  MOV R3, RZ ;  /* 0x000000ff00037202 */ /* 0x000fe20000000f00 */
[----:B------:R-:W-:Y:S02]  /*0720*/  UMOV UR4, URZ ;  /* 0x000000ff00047c82 */ /* 0x000fe40008000000 */
[----:B------:R-:W-:Y:S02]  /*0730*/  UISETP.NE.AND UP0, UPT, UR9, URZ, UPT ;  /* 0x000000ff0900728c */ /* 0x000fe4000bf05270 */
[----:B------:R-:W-:Y:S09]  /*0740*/  BRA.U !UP1, `(.L_x_65) ;  /* 0x0000000509807547 */ /* 0x000ff2000b800000 */
[----:B------:R-:W0:Y:S01]  /*0750*/  LDCU.64 UR6, c[0x0][0x380] ;  /* 0x00007000ff0677ac */ /* 0x000e220008000a00 */
[----:B------:R-:W-:Y:S02]  /*0760*/  MOV R3, RZ ;  /* 0x000000ff00037202 */ /* 0x000fe40000000f00 */
[----:B------:R-:W-:Y:S01]  /*0770*/  MOV R2, R0 ;  /* 0x0000000000027202 */ /* 0x000fe20000000f00 */
[----:B------:R-:W-:-:S04]  /*0780*/  ULOP3.LUT UR4, UR5, 0x7ffffff8, URZ, 0xc0, !UPT ;  /* 0x7ffffff805047892 */ /* 0x000fc8000f8ec0ff */
[----:B------:R-:W-:Y:S02]  /*0790*/  UIADD3 UR8, UPT, UPT, -UR4, URZ, URZ ;  /* 0x000000ff04087290 */ /* 0x000fe4000fffe1ff */
[----:B0-----:R-:W-:-:S04]  /*07a0*/  UIADD3 UR5, UP1, UPT, UR6, 0x10, URZ ;  /* 0x0000001006057890 */ /* 0x001fc8000ff3e0ff */
[----:B------:R-:W-:-:S12]  /*07b0*/  UIADD3.X UR6, UPT, UPT, URZ, UR7, URZ, UP1, !UPT ;  /* 0x00000007ff067290 */ /* 0x000fd80008ffe4ff */
.L_x_66:
[----:B------:R-:W-:Y:S02]  /*07c0*/  MOV R22, UR5 ;  /* 0x0000000500167c02 */ /* 0x000fe40008000f00 */
[----:B------:R-:W-:-:S03]  /*07d0*/  MOV R23, UR6 ;  /* 0x0000000600177c02 */ /* 0x000fc60008000f00 */
[----:B------:R-:W-:-:S05]  /*07e0*/  IMAD.WIDE R22, R2, 0x4, R22 ;  /* 0x0000000402167825 */ /* 0x000fca00078e0216 */
[----:B------:R-:W2:Y:S04]  /*07f0*/  LDG.E R7, desc[UR10][R22.64+-0x10] ;  /* 0xfffff00a16077981 */ /* 0x000ea8000c1e1900 */
[----:B------:R-:W3:Y:S04]  /*0800*/  LDG.E R13, desc[UR10][R22.64+-0xc] ;  /* 0xfffff40a160d7981 */ /* 0x000ee8000c1e1900 */
[----:B------:R-:W4:Y:S04]  /*0810*/  LDG.E R21, desc[UR10][R22.64+-0x8] ;  /* 0xfffff80a16157981 */ /* 0x000f28000c1e1900 */
[----:B------:R-:W5:Y:S04]  /*0820*/  LDG.E R27, desc[UR10][R22.64+-0x4] ;  /* 0xfffffc0a161b7981 */ /* 0x000f68000c1e1900 */
[----:B------:R-:W5:Y:S04]  /*0830*/  LDG.E R11, desc[UR10][R22.64] ;  /* 0x0000000a160b7981 */ /* 0x000f68000c1e1900 */
[----:B------:R-:W5:Y:S04]  /*0840*/  LDG.E R19, desc[UR10][R22.64+0x4] ;  /* 0x0000040a16137981 */ /* 0x000f68000c1e1900 */
[----:B------:R-:W5:Y:S04]  /*0850*/  LDG.E R17, desc[UR10][R22.64+0x8] ;  /* 0x0000080a16117981 */ /* 0x000f68000c1e1900 */
[----:B------:R5:W5:Y:S01]  /*0860*/  LDG.E R15, desc[UR10][R22.64+0xc] ;  /* 0x00000c0a160f7981 */ /* 0x000b62000c1e1900 */
[----:B------:R-:W-:Y:S01]  /*0870*/  HFMA2 R8, -RZ, RZ, 0.96630859375, -0.0022525787353515625 ;  /* 0x3bbb989dff087431 */ /* 0x000fe200000001ff */
[----:B------:R-:W-:Y:S01]  /*0880*/  MOV R10, 0x437c0000 ;  /* 0x437c0000000a7802 */ /* 0x000fe20000000f00 */
[----:B------:R-:W-:Y:S01]  /*0890*/  UIADD3 UR8, UPT, UPT, UR8, 0x8, URZ ;  /* 0x0000000808087890 */ /* 0x000fe2000fffe0ff */
[----:B------:R-:W-:-:S03]  /*08a0*/  IADD3 R2, PT, PT, R2, 0x8, RZ ;  /* 0x0000000802027810 */ /* 0x000fc60007ffe0ff */
[----:B------:R-:W-:Y:S01]  /*08b0*/  UISETP.NE.AND UP1, UPT, UR8, URZ, UPT ;  /* 0x000000ff0800728c */ /* 0x000fe2000bf25270 */
[----:B--2---:R-:W-:-:S04]  /*08c0*/  FADD R7, R7, -R4 ;  /* 0x8000000407077221 */ /* 0x004fc80000000000 */
[----:B------:R-:W-:Y:S01]  /*08d0*/  FFMA.SAT R9, R7, R8, 0.5 ;  /* 0x3f00000007097423 */ /* 0x000fe20000002008 */
[----:B---3--:R-:W-:-:S03]  /*08e0*/  FADD R13, R13, -R4 ;  /* 0x800000040d0d7221 */ /* 0x008fc60000000000 */
[----:B------:R-:W-:Y:S01]  /*08f0*/  FFMA.RM R9, R9, R10, 12582913 ;  /* 0x4b40000109097423 */ /* 0x000fe2000000400a */
[----:B------:R-:W-:Y:S01]  /*0900*/  FFMA.SAT R25, R13, R8, 0.5 ;  /* 0x3f0000000d197423 */ /* 0x000fe20000002008 */
[--C-:B----4-:R-:W-:Y:S02]  /*0910*/  FADD R21, R21, -R4.reuse ;  /* 0x8000000415157221 */ /* 0x110fe40000000000 */
[----:B------:R-:W-:Y:S01]  /*0920*/  FADD R12, R9, -12583039 ;  /* 0xcb40007f090c7421 */ /* 0x000fe20000000000 */
[----:B-----5:R-:W-:Y:S01]  /*0930*/  FADD R23, R27, -R4 ;  /* 0x800000041b177221 */ /* 0x020fe20000000000 */
[----:B------:R-:W-:Y:S01]  /*0940*/  FFMA.RM R6, R25, R10, 12582913 ;  /* 0x4b40000119067423 */ /* 0x000fe2000000400a */
[-C--:B------:R-:W-:Y:S01]  /*0950*/  FFMA.SAT R25, R21, R8.reuse, 0.5 ;  /* 0x3f00000015197423 */ /* 0x080fe20000002008 */
[----:B------:R-:W-:Y:S01]  /*0960*/  FFMA R12, R7, 1.4426950216293334961, -R12 ;  /* 0x3fb8aa3b070c7823 */ /* 0x000fe2000000080c */
[----:B------:R-:W-:Y:S01]  /*0970*/  FFMA.SAT R27, R23, R8, 0.5 ;  /* 0x3f000000171b7423 */ /* 0x000fe20000002008 */
[----:B------:R-:W-:-:S02]  /*0980*/  FADD R14, R6, -12583039 ;  /* 0xcb40007f060e7421 */ /* 0x000fc40000000000 */
[----:B------:R-:W-:Y:S01]  /*0990*/  FFMA R12, R7, 1.925963033500011079e-08, R12 ;  /* 0x32a57060070c7823 */ /* 0x000fe2000000000c */
[-C--:B------:R-:W-:Y:S01]  /*09a0*/  FFMA.RM R7, R25, R10.reuse, 12582913 ;  /* 0x4b40000119077423 */ /* 0x080fe2000000400a */
[----:B------:R-:W-:Y:S01]  /*09b0*/  FADD R25, R11, -R4 ;  /* 0x800000040b197221 */ /* 0x000fe20000000000 */
[----:B------:R-:W-:Y:S01]  /*09c0*/  FFMA.RM R11, R27, R10, 12582913 ;  /* 0x4b4000011b0b7423 */ /* 0x000fe2000000400a */
[----:B------:R-:W-:Y:S01]  /*09d0*/  FFMA R14, R13, 1.4426950216293334961, -R14 ;  /* 0x3fb8aa3b0d0e7823 */ /* 0x000fe2000000080e */
[----:B------:R-:W-:Y:S01]  /*09e0*/  FADD R16, R7, -12583039 ;  /* 0xcb40007f07107421 */ /* 0x000fe20000000000 */
[----:B------:R-:W-:Y:S01]  /*09f0*/  FFMA.SAT R29, R25, R8, 0.5 ;  /* 0x3f000000191d7423 */ /* 0x000fe20000002008 */
[----:B------:R-:W-:Y:S01]  /*0a00*/  FADD R18, R11, -12583039 ;  /* 0xcb40007f0b127421 */ /* 0x000fe20000000000 */
[----:B------:R-:W-:Y:S01]  /*0a10*/  FFMA R13, R13, 1.925963033500011079e-08, R14 ;  /* 0x32a570600d0d7823 */ /* 0x000fe2000000000e */
[----:B------:R-:W-:Y:S01]  /*0a20*/  FADD R27, R19, -R4 ;  /* 0x80000004131b7221 */ /* 0x000fe20000000000 */
[----:B------:R-:W-:Y:S01]  /*0a30*/  FFMA.RM R14, R29, R10, 12582913 ;  /* 0x4b4000011d0e7423 */ /* 0x000fe2000000400a */
[----:B------:R-:W-:Y:S01]  /*0a40*/  FFMA R18, R23, 1.4426950216293334961, -R18 ;  /* 0x3fb8aa3b17127823 */ /* 0x000fe20000000812 */
[----:B------:R-:W0:Y:S01]  /*0a50*/  MUFU.EX2 R12, R12 ;  /* 0x0000000c000c7308 */ /* 0x000e220000000800 */
[----:B------:R-:W-:Y:S01]  /*0a60*/  FFMA R16, R21, 1.4426950216293334961, -R16 ;  /* 0x3fb8aa3b15107823 */ /* 0x000fe20000000810 */
[----:B------:R-:W-:Y:S01]  /*0a70*/  FADD R20, R14, -12583039 ;  /* 0xcb40007f0e147421 */ /* 0x000fe20000000000 */
[----:B------:R-:W-:Y:S01]  /*0a80*/  FFMA R18, R23, 1.925963033500011079e-08, R18 ;  /* 0x32a5706017127823 */ /* 0x000fe20000000012 */
[----:B------:R-:W-:Y:S01]  /*0a90*/  FFMA.SAT R19, R27, R8, 0.5 ;  /* 0x3f0000001b137423 */ /* 0x000fe20000002008 */
[----:B------:R-:W-:Y:S01]  /*0aa0*/  FADD R23, R17, -R4 ;  /* 0x8000000411177221 */ /* 0x000fe20000000000 */
[----:B------:R-:W-:Y:S01]  /*0ab0*/  FFMA R16, R21, 1.925963033500011079e-08, R16 ;  /* 0x32a5706015107823 */ /* 0x000fe20000000010 */
[----:B------:R-:W-:Y:S01]  /*0ac0*/  FFMA R20, R25, 1.4426950216293334961, -R20 ;  /* 0x3fb8aa3b19147823 */ /* 0x000fe20000000814 */
[----:B------:R-:W-:Y:S01]  /*0ad0*/  FFMA.RM R17, R19, R10, 12582913 ;  /* 0x4b40000113117423 */ /* 0x000fe2000000400a */
[----:B------:R-:W-:Y:S01]  /*0ae0*/  FFMA.SAT R29, R23, R8, 0.5 ;  /* 0x3f000000171d7423 */ /* 0x000fe20000002008 */
[----:B------:R-:W-:Y:S01]  /*0af0*/  FADD R21, R15, -R4 ;  /* 0x800000040f157221 */ /* 0x000fe20000000000 */
[----:B------:R-:W1:Y:S01]  /*0b00*/  MUFU.EX2 R13, R13 ;  /* 0x0000000d000d7308 */ /* 0x000e620000000800 */
[----:B------:R-:W-:Y:S01]  /*0b10*/  FFMA R19, R25, 1.925963033500011079e-08, R20 ;  /* 0x32a5706019137823 */ /* 0x000fe20000000014 */
[----:B------:R-:W-:Y:S01]  /*0b20*/  FADD R22, R17, -12583039 ;  /* 0xcb40007f11167421 */ /* 0x000fe20000000000 */
[----:B------:R-:W-:Y:S01]  /*0b30*/  FFMA.RM R15, R29, R10, 12582913 ;  /* 0x4b4000011d0f7423 */ /* 0x000fe2000000400a */
[----:B------:R-:W-:Y:S01]  /*0b40*/  FFMA.SAT R25, R21, R8, 0.5 ;  /* 0x3f00000015197423 */ /* 0x000fe20000002008 */
[----:B------:R-:W-:Y:S01]  /*0b50*/  SHF.L.U32 R20, R9, 0x17, RZ ;  /* 0x0000001709147819 */ /* 0x000fe200000006ff */
[----:B------:R-:W-:Y:S01]  /*0b60*/  FFMA R22, R27, 1.4426950216293334961, -R22 ;  /* 0x3fb8aa3b1b167823 */ /* 0x000fe20000000816 */
[----:B------:R-:W-:Y:S01]  /*0b70*/  FADD R24, R15, -12583039 ;  /* 0xcb40007f0f187421 */ /* 0x000fe20000000000 */
[----:B------:R-:W2:Y:S01]  /*0b80*/  MUFU.EX2 R16, R16 ;  /* 0x0000001000107308 */ /* 0x000ea20000000800 */
[----:B------:R-:W-:Y:S01]  /*0b90*/  FFMA.RM R10, R25, R10, 12582913 ;  /* 0x4b400001190a7423 */ /* 0x000fe2000000400a */
[----:B0-----:R-:W-:Y:S01]  /*0ba0*/  FFMA R12, R20, R12, R3 ;  /* 0x0000000c140c7223 */ /* 0x001fe20000000003 */
[----:B------:R-:W-:Y:S01]  /*0bb0*/  FFMA R8, R27, 1.925963033500011079e-08, R22 ;  /* 0x32a570601b087823 */ /* 0x000fe20000000016 */
[----:B------:R-:W-:Y:S01]  /*0bc0*/  FFMA R24, R23, 1.4426950216293334961, -R24 ;  /* 0x3fb8aa3b17187823 */ /* 0x000fe20000000818 */
[----:B------:R-:W-:Y:S01]  /*0bd0*/  FADD R20, R10, -12583039 ;  /* 0xcb40007f0a147421 */ /* 0x000fe20000000000 */
[----:B------:R-:W-:-:S02]  /*0be0*/  SHF.L.U32 R9, R6, 0x17, RZ ;  /* 0x0000001706097819 */ /* 0x000fc400000006ff */
[----:B------:R-:W0:Y:S01]  /*0bf0*/  MUFU.EX2 R18, R18 ;  /* 0x0000001200127308 */ /* 0x000e220000000800 */
[----:B------:R-:W-:Y:S01]  /*0c00*/  FFMA R24, R23, 1.925963033500011079e-08, R24 ;  /* 0x32a5706017187823 */ /* 0x000fe20000000018 */
[----:B------:R-:W-:Y:S01]  /*0c10*/  FFMA R20, R21, 1.4426950216293334961, -R20 ;  /* 0x3fb8aa3b15147823 */ /* 0x000fe20000000814 */
[----:B------:R-:W-:Y:S01]  /*0c20*/  SHF.L.U32 R6, R7, 0x17, RZ ;  /* 0x0000001707067819 */ /* 0x000fe200000006ff */
[----:B-1----:R-:W-:Y:S01]  /*0c30*/  FFMA R9, R9, R13, R12 ;  /* 0x0000000d09097223 */ /* 0x002fe2000000000c */
[----:B------:R-:W-:Y:S01]  /*0c40*/  SHF.L.U32 R12, R11, 0x17, RZ ;  /* 0x000000170b0c7819 */ /* 0x000fe200000006ff */
[----:B------:R-:W-:Y:S01]  /*0c50*/  FFMA R20, R21, 1.925963033500011079e-08, R20 ;  /* 0x32a5706015147823 */ /* 0x000fe20000000014 */
[----:B------:R-:W-:Y:S01]  /*0c60*/  SHF.L.U32 R3, R14, 0x17, RZ ;  /* 0x000000170e037819 */ /* 0x000fe200000006ff */
[----:B------:R-:W1:Y:S01]  /*0c70*/  MUFU.EX2 R19, R19 ;  /* 0x0000001300137308 */ /* 0x000e620000000800 */
[----:B--2---:R-:W-:Y:S01]  /*0c80*/  FFMA R9, R6, R16, R9 ;  /* 0x0000001006097223 */ /* 0x004fe20000000009 */
[----:B------:R-:W-:-:S02]  /*0c90*/  SHF.L.U32 R6, R17, 0x17, RZ ;  /* 0x0000001711067819 */ /* 0x000fc400000006ff */
[----:B------:R-:W-:-:S04]  /*0ca0*/  SHF.L.U32 R10, R10, 0x17, RZ ;  /* 0x000000170a0a7819 */ /* 0x000fc800000006ff */
[----:B------:R-:W2:Y:S01]  /*0cb0*/  MUFU.EX2 R8, R8 ;  /* 0x0000000800087308 */ /* 0x000ea20000000800 */
[----:B0-----:R-:W-:-:S07]  /*0cc0*/  FFMA R12, R12, R18, R9 ;  /* 0x000000120c0c7223 */ /* 0x001fce0000000009 */
[----:B------:R-:W0:Y:S01]  /*0cd0*/  MUFU.EX2 R24, R24 ;  /* 0x0000001800187308 */ /* 0x000e220000000800 */
[----:B-1----:R-:W-:Y:S01]  /*0ce0*/  FFMA R3, R3, R19, R12 ;  /* 0x0000001303037223 */ /* 0x002fe2000000000c */
[----:B------:R-:W-:-:S06]  /*0cf0*/  SHF.L.U32 R12, R15, 0x17, RZ ;  /* 0x000000170f0c7819 */ /* 0x000fcc00000006ff */
[----:B------:R-:W1:Y:S01]  /*0d00*/  MUFU.EX2 R20, R20 ;  /* 0x0000001400147308 */ /* 0x000e620000000800 */
[----:B--2---:R-:W-:-:S04]  /*0d10*/  FFMA R3, R6, R8, R3 ;  /* 0x0000000806037223 */ /* 0x004fc80000000003 */
[----:B0-----:R-:W-:-:S04]  /*0d20*/  FFMA R3, R12, R24, R3 ;  /* 0x000000180c037223 */ /* 0x001fc80000000003 */
[----:B-1----:R-:W-:Y:S01]  /*0d30*/  FFMA R3, R10, R20, R3 ;  /* 0x000000140a037223 */ /* 0x002fe20000000003 */
[----:B------:R-:W-:Y:S06]  /*0d40*/  BRA.U UP1, `(.L_x_66) ;  /* 0xfffffff9019c7547 */ /* 0x000fec000b83ffff */
.L_x_65:
        /* <DEDUP_REMOVED lines=10> */
[----:B------:R-:W3:Y:S04]  /*0df0*/  LDG.E R11, desc[UR10][R8.64+0x4] ;  /* 0x0000040a080b7981 */ /* 0x000ee8000c1e1900 */
[----:B------:R-:W4:Y:S04]  /*0e00*/  LDG.E R13, desc[UR10][R8.64+0x8] ;  /* 0x0000080a080d7981 */ /* 0x000f28000c1e1900 */
[----:B------:R0:W5:Y:S01]  /*0e10*/  LDG.E R15, desc[UR10][R8.64+0xc] ;  /* 0x00000c0a080f7981 */ /* 0x000162000c1e1900 */
[----:B------:R-:W-:Y:S01]  /*0e20*/  HFMA2 R12, -RZ, RZ, 0.96630859375, -0.0022525787353515625 ;  /* 0x3bbb989dff0c7431 */ /* 0x000fe200000001ff */
[----:B------:R-:W-:Y:S01]  /*0e30*/  MOV R14, 0x437c0000 ;  /* 0x437c0000000e7802 */ /* 0x000fe20000000f00 */
[----:B------:R-:W-:Y:S01]  /*0e40*/  UIADD3 UR4, UPT, UPT, UR4, 0x4, URZ ;  /* 0x0000000404047890 */ /* 0x000fe2000fffe0ff */
[----:B--2---:R-:W-:-:S04]  /*0e50*/  FADD R7, R7, -R4 ;  /* 0x8000000407077221 */ /* 0x004fc80000000000 */
[----:B------:R-:W-:Y:S01]  /*0e60*/  FFMA.SAT R2, R7, R12, 0.5 ;  /* 0x3f00000007027423 */ /* 0x000fe2000000200c */
[----:B---3--:R-:W-:-:S03]  /*0e70*/  FADD R11, R11, -R4 ;  /* 0x800000040b0b7221 */ /* 0x008fc60000000000 */
[----:B------:R-:W-:Y:S01]  /*0e80*/  FFMA.RM R2, R2, R14, 12582913 ;  /* 0x4b40000102027423 */ /* 0x000fe2000000400e */
[----:B------:R-:W-:Y:S01]  /*0e90*/  FFMA.SAT R6, R11, R12, 0.5 ;  /* 0x3f0000000b067423 */ /* 0x000fe2000000200c */
[--C-:B----4-:R-:W-:Y:S02]  /*0ea0*/  FADD R13, R13, -R4.reuse ;  /* 0x800000040d0d7221 */ /* 0x110fe40000000000 */
[----:B------:R-:W-:Y:S01]  /*0eb0*/  FADD R10, R2, -12583039 ;  /* 0xcb40007f020a7421 */ /* 0x000fe20000000000 */
[----:B------:R-:W-:Y:S01]  /*0ec0*/  FFMA.RM R6, R6, R14, 12582913 ;  /* 0x4b40000106067423 */ /* 0x000fe2000000400e */
[----:B0-----:R-:W-:Y:S01]  /*0ed0*/  FFMA.SAT R9, R13, R12, 0.5 ;  /* 0x3f0000000d097423 */ /* 0x001fe2000000200c */
[----:B-----5:R-:W-:Y:S01]  /*0ee0*/  FADD R15, R15, -R4 ;  /* 0x800000040f0f7221 */ /* 0x020fe20000000000 */
[----:B------:R-:W-:Y:S01]  /*0ef0*/  FFMA R10, R7, 1.4426950216293334961, -R10 ;  /* 0x3fb8aa3b070a7823 */ /* 0x000fe2000000080a */
[----:B------:R-:W-:Y:S01]  /*0f00*/  FADD R8, R6, -12583039 ;  /* 0xcb40007f06087421 */ /* 0x000fe20000000000 */
[----:B------:R-:W-:-:S02]  /*0f10*/  SHF.L.U32 R2, R2, 0x17, RZ ;  /* 0x0000001702027819 */ /* 0x000fc400000006ff */
[----:B------:R-:W-:Y:S01]  /*0f20*/  FFMA R10, R7, 1.925963033500011079e-08, R10 ;  /* 0x32a57060070a7823 */ /* 0x000fe2000000000a */
[----:B------:R-:W-:Y:S01]  /*0f30*/  FFMA.RM R7, R9, R14, 12582913 ;  /* 0x4b40000109077423 */ /* 0x000fe2000000400e */
[----:B------:R-:W-:Y:S01]  /*0f40*/  FFMA R8, R11, 1.4426950216293334961, -R8 ;  /* 0x3fb8aa3b0b087823 */ /* 0x000fe20000000808 */
[----:B------:R-:W-:Y:S02]  /*0f50*/  FFMA.SAT R9, R15, R12, 0.5 ;  /* 0x3f0000000f097423 */ /* 0x000fe4000000200c */
[----:B------:R-:W-:Y:S01]  /*0f60*/  FADD R12, R7, -12583039 ;  /* 0xcb40007f070c7421 */ /* 0x000fe20000000000 */
[----:B------:R-:W-:Y:S01]  /*0f70*/  FFMA R8, R11, 1.925963033500011079e-08, R8 ;  /* 0x32a570600b087823 */ /* 0x000fe20000000008 */
[----:B------:R-:W-:Y:S01]  /*0f80*/  FFMA.RM R11, R9, R14, 12582913 ;  /* 0x4b400001090b7423 */ /* 0x000fe2000000400e */
[----:B------:R-:W0:Y:S01]  /*0f90*/  MUFU.EX2 R10, R10 ;  /* 0x0000000a000a7308 */ /* 0x000e220000000800 */
[----:B------:R-:W-:Y:S01]  /*0fa0*/  FFMA R12, R13, 1.4426950216293334961, -R12 ;  /* 0x3fb8aa3b0d0c7823 */ /* 0x000fe2000000080c */
[----:B------:R-:W-:Y:S01]  /*0fb0*/  SHF.L.U32 R9, R6, 0x17, RZ ;  /* 0x0000001706097819 */ /* 0x000fe200000006ff */
[----:B------:R-:W-:Y:S01]  /*0fc0*/  FADD R14, R11, -12583039 ;  /* 0xcb40007f0b0e7421 */ /* 0x000fe20000000000 */
[----:B------:R-:W-:Y:S01]  /*0fd0*/  SHF.L.U32 R7, R7, 0x17, RZ ;  /* 0x0000001707077819 */ /* 0x000fe200000006ff */
[----:B------:R-:W-:-:S02]  /*0fe0*/  FFMA R12, R13, 1.925963033500011079e-08, R12 ;  /* 0x32a570600d0c7823 */ /* 0x000fc4000000000c */
[C---:B------:R-:W-:Y:S01]  /*0ff0*/  FFMA R14, R15.reuse, 1.4426950216293334961, -R14 ;  /* 0x3fb8aa3b0f0e7823 */ /* 0x040fe2000000080e */
[----:B------:R-:W1:Y:S03]  /*1000*/  MUFU.EX2 R8, R8 ;  /* 0x0000000800087308 */ /* 0x000e660000000800 */
[----:B------:R-:W-:-:S05]  /*1010*/  FFMA R14, R15, 1.925963033500011079e-08, R14 ;  /* 0x32a570600f0e7823 */ /* 0x000fca000000000e */
[----:B------:R-:W2:Y:S01]  /*1020*/  MUFU.EX2 R12, R12 ;  /* 0x0000000c000c7308 */ /* 0x000ea20000000800 */
[----:B0-----:R-:W-:Y:S01]  /*1030*/  FFMA R2, R2, R10, R3 ;  /* 0x0000000a02027223 */ /* 0x001fe20000000003 */
[----:B------:R-:W-:-:S06]  /*1040*/  SHF.L.U32 R3, R11, 0x17, RZ ;  /* 0x000000170b037819 */ /* 0x000fcc00000006ff */
[----:B------:R-:W0:Y:S01]  /*1050*/  MUFU.EX2 R14, R14 ;  /* 0x0000000e000e7308 */ /* 0x000e220000000800 */
[----:B-1----:R-:W-:-:S04]  /*1060*/  FFMA R2, R9, R8, R2 ;  /* 0x0000000809027223 */ /* 0x002fc80000000002 */
[----:B--2---:R-:W-:-:S04]  /*1070*/  FFMA R2, R7, R12, R2 ;  /* 0x0000000c07027223 */ /* 0x004fc80000000002 */
[----:B0-----:R-:W-:-:S07]  /*1080*/  FFMA R3, R3, R14, R2 ;  /* 0x0000000e03037223 */ /* 0x001fce0000000002 */
.L_x_67:
[----:B------:R-:W-:Y:S05]  /*1090*/  BRA.U !UP1, `(.L_x_64) ;  /* 0x0000000109b87547 */ /* 0x000fea000b800000 */
[----:B------:R-:W-:Y:S02]  /*10a0*/  UISETP.NE.AND UP0, UPT, UR6, 0x1, UPT ;  /* 0x000000010600788c */ /* 0x000fe4000bf05270 */
[----:B------:R-:W-:-:S04]  /*10b0*/  ULOP3.LUT UR5, UR5, 0x1, URZ, 0xc0, !UPT ;  /* 0x0000000105057892 */ /* 0x000fc8000f8ec0ff */
[----:B------:R-:W-:-:S03]  /*10c0*/  UISETP.NE.U32.AND UP1, UPT, UR5, 0x1, UPT ;  /* 0x000000010500788c */ /* 0x000fc6000bf25070 */
[----:B------:R-:W-:Y:S08]  /*10d0*/  BRA.U !UP0, `(.L_x_68) ;  /* 0x0000000108687547 */ /* 0x000ff0000b800000 */
[----:B------:R-:W0:Y:S01]  /*10e0*/  LDC.64 R6, c[0x0][0x380] ;  /* 0x0000e000ff067b82 */ /* 0x000e220000000a00 */
[----:B------:R-:W-:-:S05]  /*10f0*/  IADD3 R9, PT, PT, R0, UR4, RZ ;  /* 0x0000000400097c10 */ /* 0x000fca000fffe0ff */
[----:B0-----:R-:W-:-:S05]  /*1100*/  IMAD.WIDE R6, R9, 0x4, R6 ;  /* 0x0000000409067825 */ /* 0x001fca00078e0206 */
[----:B------:R-:W2:Y:S04]  /*1110*/  LDG.E R9, desc[UR10][R6.64] ;  /* 0x0000000a06097981 */ /* 0x000ea8000c1e1900 */
[----:B------:R-:W3:Y:S01]  /*1120*/  LDG.E R13, desc[UR10][R6.64+0x4] ;  /* 0x0000040a060d7981 */ /* 0x000ee2000c1e1900 */
[----:B------:R-:W-:Y:S01]  /*1130*/  HFMA2 R2, -RZ, RZ, 0.96630859375, -0.0022525787353515625 ;  /* 0x3bbb989dff027431 */ /* 0x000fe200000001ff */
[----:B------:R-:W-:Y:S01]  /*1140*/  MOV R11, 0x437c0000 ;  /* 0x437c0000000b7802 */ /* 0x000fe20000000f00 */
[----:B------:R-:W-:Y:S01]  /*1150*/  UIADD3 UR4, UPT, UPT, UR4, 0x2, URZ ;  /* 0x0000000204047890 */ /* 0x000fe2000fffe0ff */
[----:B--2---:R-:W-:-:S04]  /*1160*/  FADD R9, R9, -R4 ;  /* 0x8000000409097221 */ /* 0x004fc80000000000 */
[----:B------:R-:W-:Y:S01]  /*1170*/  FFMA.SAT R8, R9, R2, 0.5 ;  /* 0x3f00000009087423 */ /* 0x000fe20000002002 */
[----:B---3--:R-:W-:-:S03]  /*1180*/  FADD R13, R13, -R4 ;  /* 0x800000040d0d7221 */ /* 0x008fc60000000000 */
[----:B------:R-:W-:Y:S01]  /*1190*/  FFMA.RM R8, R8, R11, 12582913 ;  /* 0x4b40000108087423 */ /* 0x000fe2000000400b */
[----:B------:R-:W-:-:S03]  /*11a0*/  FFMA.SAT R10, R13, R2, 0.5 ;  /* 0x3f0000000d0a7423 */ /* 0x000fc60000002002 */
[----:B------:R-:W-:Y:S01]  /*11b0*/  FADD R2, R8, -12583039 ;  /* 0xcb40007f08027421 */ /* 0x000fe20000000000 */
[----:B------:R-:W-:Y:S01]  /*11c0*/  FFMA.RM R10, R10, R11, 12582913 ;  /* 0x4b4000010a0a7423 */ /* 0x000fe2000000400b */
[----:B------:R-:W-:Y:S02]  /*11d0*/  SHF.L.U32 R8, R8, 0x17, RZ ;  /* 0x0000001708087819 */ /* 0x000fe400000006ff */
[C---:B------:R-:W-:Y:S01]  /*11e0*/  FFMA R2, R9.reuse, 1.4426950216293334961, -R2 ;  /* 0x3fb8aa3b09027823 */ /* 0x040fe20000000802 */
[C---:B------:R-:W-:Y:S01]  /*11f0*/  FADD R6, R10.reuse, -12583039 ;  /* 0xcb40007f0a067421 */ /* 0x040fe20000000000 */
[----:B------:R-:W-:Y:S02]  /*1200*/  SHF.L.U32 R10, R10, 0x17, RZ ;  /* 0x000000170a0a7819 */ /* 0x000fe400000006ff */
[----:B------:R-:W-:Y:S01]  /*1210*/  FFMA R2, R9, 1.925963033500011079e-08, R2 ;  /* 0x32a5706009027823 */ /* 0x000fe20000000002 */
[----:B------:R-:W-:-:S04]  /*1220*/  FFMA R6, R13, 1.4426950216293334961, -R6 ;  /* 0x3fb8aa3b0d067823 */ /* 0x000fc80000000806 */
[----:B------:R-:W-:Y:S01]  /*1230*/  FFMA R6, R13, 1.925963033500011079e-08, R6 ;  /* 0x32a570600d067823 */ /* 0x000fe20000000006 */
[----:B------:R-:W0:Y:S08]  /*1240*/  MUFU.EX2 R2, R2 ;  /* 0x0000000200027308 */ /* 0x000e300000000800 */
[----:B------:R-:W1:Y:S01]  /*1250*/  MUFU.EX2 R6, R6 ;  /* 0x0000000600067308 */ /* 0x000e620000000800 */
[----:B0-----:R-:W-:-:S04]  /*1260*/  FFMA R3, R8, R2, R3 ;  /* 0x0000000208037223 */ /* 0x001fc80000000003 */
[----:B-1----:R-:W-:-:S07]  /*1270*/  FFMA R3, R10, R6, R3 ;  /* 0x000000060a037223 */ /* 0x002fce0000000003 */
.L_x_68:
[----:B------:R-:W-:Y:S05]  /*1280*/  BRA.U UP1, `(.L_x_64) ;  /* 0x00000001013c7547 */ /* 0x000fea000b800000 */
[----:B------:R-:W0:Y:S01]  /*1290*/  LDC.64 R6, c[0x0][0x380] ;  /* 0x0000e000ff067b82 */ /* 0x000e220000000a00 */
[----:B------:R-:W-:-:S05]  /*12a0*/  IADD3 R9, PT, PT, R0, UR4, RZ ;  /* 0x0000000400097c10 */ /* 0x000fca000fffe0ff */
[----:B0-----:R-:W-:-:S06]  /*12b0*/  IMAD.WIDE R6, R9, 0x4, R6 ;  /* 0x0000000409067825 */ /* 0x001fcc00078e0206 */
[----:B------:R-:W2:Y:S01]  /*12c0*/  LDG.E R7, desc[UR10][R6.64] ;  /* 0x0000000a06077981 */ /* 0x000ea2000c1e1900 */
[----:B------:R-:W-:Y:S01]  /*12d0*/  HFMA2 R9, -RZ, RZ, 0.96630859375, -0.0022525787353515625 ;  /* 0x3bbb989dff097431 */ /* 0x000fe200000001ff */
[----:B------:R-:W-:Y:S01]  /*12e0*/  MOV R11, 0x437c0000 ;  /* 0x437c0000000b7802 */ /* 0x000fe20000000f00 */
[----:B--2---:R-:W-:-:S04]  /*12f0*/  FADD R0, R7, -R4 ;  /* 0x8000000407007221 */ /* 0x004fc80000000000 */
        /* <DEDUP_REMOVED lines=8> */
.L_x_64:
        /* <DEDUP_REMOVED lines=16> */
.L_x_86:
        /* <DEDUP_REMOVED lines=30> */
[----:B------:R-:W-:Y:S05]  /*1660*/  CALL.REL.NOINC `($__internal_1_$__cuda_sm3x_div_rn_noftz_f32_slowpath) ;  /* 0x0000001800447944 */ /* 0x000fea0003c00000 */
[----:B------:R-:W-:-:S07]  /*1670*/  MOV R9, R7 ;  /* 0x0000000700097202 */ /* 0x000fce0000000f00 */
.L_x_71:
[----:B------:R-:W-:Y:S05]  /*1680*/  BSYNC.RECONVERGENT B2 ;  /* 0x0000000000027941 */ /* 0x000fea0003800200 */
.L_x_70:
        /* <DEDUP_REMOVED lines=24> */
[----:B------:R-:W-:Y:S05]  /*1810*/  CALL.REL.NOINC `($__internal_1_$__cuda_sm3x_div_rn_noftz_f32_slowpath) ;  /* 0x0000001400d87944 */ /* 0x000fea0003c00000 */
.L_x_73:
[----:B------:R-:W-:Y:S05]  /*1820*/  BSYNC.RECONVERGENT B2 ;  /* 0x0000000000027941 */ /* 0x000fea0003800200 */
.L_x_72:
        /* <DEDUP_REMOVED lines=25> */
.L_x_75:
[----:B------:R-:W-:Y:S05]  /*19c0*/  BSYNC.RECONVERGENT B2 ;  /* 0x0000000000027941 */ /* 0x000fea0003800200 */
.L_x_74:
        /* <DEDUP_REMOVED lines=25> */
.L_x_77:
[----:B------:R-:W-:Y:S05]  /*1b60*/  BSYNC.RECONVERGENT B2 ;  /* 0x0000000000027941 */ /* 0x000fea0003800200 */
.L_x_76:
        /* <DEDUP_REMOVED lines=25> */
.L_x_79:
[----:B------:R-:W-:Y:S05]  /*1d00*/  BSYNC.RECONVERGENT B2 ;  /* 0x0000000000027941 */ /* 0x000fea0003800200 */
.L_x_78:
        /* <DEDUP_REMOVED lines=25> */
.L_x_81:
[----:B------:R-:W-:Y:S05]  /*1ea0*/  BSYNC.RECONVERGENT B2 ;  /* 0x0000000000027941 */ /* 0x000fea0003800200 */
.L_x_80:
        /* <DEDUP_REMOVED lines=25> */
.L_x_83:
[----:B------:R-:W-:Y:S05]  /*2040*/  BSYNC.RECONVERGENT B2 ;  /* 0x0000000000027941 */ /* 0x000fea0003800200 */
.L_x_82:
        /* <DEDUP_REMOVED lines=25> */
.L_x_85:
[----:B------:R-:W-:Y:S05]  /*21e0*/  BSYNC.RECONVERGENT B2 ;  /* 0x0000000000027941 */ /* 0x000fea0003800200 */
.L_x_84:
[----:B------:R0:W-:Y:S01]  /*21f0*/  STG.E desc[UR10][R10.64+0xc], R7 ;  /* 0x00000c070a007986 */ /* 0x0001e2000c10190a */
[----:B------:R-:W-:Y:S01]  /*2200*/  IADD3 R18, PT, PT, R18, 0x8, RZ ;  /* 0x0000000812127810 */ /* 0x000fe20007ffe0ff */
[----:B------:R-:W-:Y:S06]  /*2210*/  @P2 BRA `(.L_x_86) ;  /* 0xfffffff000982947 */ /* 0x000fec000383ffff */
.L_x_69:
        /* <DEDUP_REMOVED lines=33> */
.L_x_89:
[----:B------:R-:W-:Y:S05]  /*2430*/  BSYNC.RECONVERGENT B2 ;  /* 0x0000000000027941 */ /* 0x000fea0003800200 */
.L_x_88:
        /* <DEDUP_REMOVED lines=27> */
.L_x_91:
[----:B------:R-:W-:Y:S05]  /*25f0*/  BSYNC.RECONVERGENT B2 ;  /* 0x0000000000027941 */ /* 0x000fea0003800200 */
.L_x_90:
        /* <DEDUP_REMOVED lines=25> */
.L_x_93:
[----:B------:R-:W-:Y:S05]  /*2790*/  BSYNC.RECONVERGENT B2 ;  /* 0x0000000000027941 */ /* 0x000fea0003800200 */
.L_x_92:
        /* <DEDUP_REMOVED lines=25> */
.L_x_95:
[----:B------:R-:W-:Y:S05]  /*2930*/  BSYNC.RECONVERGENT B2 ;  /* 0x0000000000027941 */ /* 0x000fea0003800200 */
.L_x_94:
[----:B------:R1:W-:Y:S01]  /*2940*/  STG.E desc[UR10][R10.64+0xc], R7 ;  /* 0x00000c070a007986 */ /* 0x0003e2000c10190a */
[----:B------:R-:W-:-:S07]  /*2950*/  IADD3 R6, PT, PT, R6, 0x4, RZ ;  /* 0x0000000406067810 */ /* 0x000fce0007ffe0ff */
.L_x_87:
        /* <DEDUP_REMOVED lines=31> */
.L_x_98:
[----:B------:R-:W-:Y:S05]  /*2b50*/  BSYNC.RECONVERGENT B2 ;  /* 0x0000000000027941 */ /* 0x000fea0003800200 */
.L_x_97:
        /* <DEDUP_REMOVED lines=27> */
.L_x_100:
[----:B------:R-:W-:Y:S05]  /*2d10*/  BSYNC.RECONVERGENT B2 ;  /* 0x0000000000027941 */ /* 0x000fea0003800200 */
.L_x_99:
[----:B------:R2:W-:Y:S01]  /*2d20*/  STG.E desc[UR10][R10.64+0x4], R7 ;  /* 0x000004070a007986 */ /* 0x0005e2000c10190a */
[----:B------:R-:W-:-:S07]  /*2d30*/  IADD3 R6, PT, PT, R6, 0x2, RZ ;  /* 0x0000000206067810 */ /* 0x000fce0007ffe0ff */
.L_x_96:
        /* <DEDUP_REMOVED lines=31> */
.L_x_102:
[----:B------:R-:W-:Y:S05]  /*2f30*/  BSYNC.RECONVERGENT B2 ;  /* 0x0000000000027941 */ /* 0x000fea0003800200 */
.L_x_101:
[----:B------:R-:W0:Y:S02]  /*2f40*/  LDC.64 R2, c[0x0][0x388] ;  /* 0x0000e200ff027b82 */ /* 0x000e240000000a00 */
[----:B0-----:R-:W-:-:S05]  /*2f50*/  IMAD.WIDE R2, R5, 0x4, R2 ;  /* 0x0000000405027825 */ /* 0x001fca00078e0202 */
[----:B------:R-:W-:Y:S01]  /*2f60*/  STG.E desc[UR10][R2.64], R7 ;  /* 0x0000000702007986 */ /* 0x000fe2000c10190a */
[----:B------:R-:W-:Y:S05]  /*2f70*/  EXIT ;  /* 0x000000000000794d */ /* 0x000fea0003800000 */
        .weak           $__internal_1_$__cuda_sm3x_div_rn_noftz_f32_slowpath
        .type           $__internal_1_$__cuda_sm3x_div_rn_noftz_f32_slowpath,@function
        .size           $__internal_1_$__cuda_sm3x_div_rn_noftz_f32_slowpath,(.L_x_116 - $__internal_1_$__cuda_sm3x_div_rn_noftz_f32_slowpath)
$__internal_1_$__cuda_sm3x_div_rn_noftz_f32_slowpath:
        /* <DEDUP_REMOVED lines=35> */
.L_x_104:
        /* <DEDUP_REMOVED lines=51> */
.L_x_111:
[----:B------:R-:W-:-:S04]  /*34e0*/  LOP3.LUT R0, R0, 0x80000000, RZ, 0xc0, !PT ;  /* 0x8000000000007812 */ /* 0x000fc800078ec0ff */
[----:B------:R-:W-:Y:S01]  /*34f0*/  LOP3.LUT R0, R0, 0x7f800000, RZ, 0xfc, !PT ;  /* 0x7f80000000007812 */ /* 0x000fe200078efcff */
[----:B------:R-:W-:Y:S06]  /*3500*/  BRA `(.L_x_112) ;  /* 0x0000000000047947 */ /* 0x000fec0003800000 */
.L_x_110:
[----:B------:R-:W-:-:S07]  /*3510*/  LEA R0, R9, R0, 0x17 ;  /* 0x0000000009007211 */ /* 0x000fce00078eb8ff */
.L_x_112:
[----:B------:R-:W-:Y:S05]  /*3520*/  BSYNC.RECONVERGENT B1 ;  /* 0x0000000000017941 */ /* 0x000fea0003800200 */
.L_x_109:
[----:B------:R-:W-:Y:S05]  /*3530*/  BRA `(.L_x_113) ;  /* 0x0000000000207947 */ /* 0x000fea0003800000 */
.L_x_108:
[----:B------:R-:W-:-:S04]  /*3540*/  LOP3.LUT R0, R17, 0x80000000, R0, 0x48, !PT ;  /* 0x8000000011007812 */ /* 0x000fc800078e4800 */
[----:B------:R-:W-:Y:S01]  /*3550*/  LOP3.LUT R0, R0, 0x7f800000, RZ, 0xfc, !PT ;  /* 0x7f80000000007812 */ /* 0x000fe200078efcff */
[----:B------:R-:W-:Y:S06]  /*3560*/  BRA `(.L_x_113) ;  /* 0x0000000000147947 */ /* 0x000fec0003800000 */
.L_x_107:
[----:B------:R-:W-:Y:S01]  /*3570*/  LOP3.LUT R0, R17, 0x80000000, R0, 0x48, !PT ;  /* 0x8000000011007812 */ /* 0x000fe200078e4800 */
[----:B------:R-:W-:Y:S06]  /*3580*/  BRA `(.L_x_113) ;  /* 0x00000000000c7947 */ /* 0x000fec0003800000 */
.L_x_106:
[----:B------:R-:W0:Y:S01]  /*3590*/  MUFU.RSQ R0, -QNAN ;  /* 0xffc0000000007908 */ /* 0x000e220000001400 */
[----:B------:R-:W-:Y:S05]  /*35a0*/  BRA `(.L_x_113) ;  /* 0x0000000000047947 */ /* 0x000fea0003800000 */
.L_x_105:
[----:B------:R-:W-:-:S07]  /*35b0*/  FADD.FTZ R0, R0, R3 ;  /* 0x0000000300007221 */ /* 0x000fce0000010000 */
.L_x_113:
[----:B------:R-:W-:Y:S05]  /*35c0*/  BSYNC.RECONVERGENT B0 ;  /* 0x0000000000007941 */ /* 0x000fea0003800200 */
.L_x_103:
[----:B------:R-:W-:Y:S01]  /*35d0*/  HFMA2 R9, -RZ, RZ, 0, 0 ;  /* 0x00000000ff097431 */ /* 0x000fe200000001ff */
[----:B------:R-:W-:Y:S02]  /*35e0*/  MOV R8, R2 ;  /* 0x0000000200087202 */ /* 0x000fe40000000f00 */
[----:B0-----:R-:W-:Y:S02]  /*35f0*/  MOV R7, R0 ;  /* 0x0000000000077202 */ /* 0x001fe40000000f00 */
[----:B------:R-:W-:Y:S05]  /*3600*/  RET.REL.NODEC R8 `(_Z17softmax_kernel_v1PKfPfii) ;  /* 0xffffffc8087c7950 */ /* 0x000fea0003c3ffff */
.L_x_114:
        /* <DEDUP_REMOVED lines=15> */
.L_x_116:


//--------------------- .nv.shared.reserved.0     --------------------------
	.section	.nv.shared.reserved.0,"aw",@nobits
	.weak		__nv_reservedSMEM_offset_0_alias
	.size		__nv_reservedSMEM_offset_0_alias, 0, 64
	.other		__nv_reservedSMEM_offset_0_alias,@"STO_CUDA_RESERVED_SHARED STV_DEFAULT"
__nv_reservedSMEM_offset_0_alias:
	.zero		0
	.zero		64


//--------------------- .nv.constant0._Z17softmax_kernel_v2PKfPfii --------------------------
	.section	.nv.constant0._Z17softmax_kernel_v2PKfPfii,"a",@progbits
	.sectionflags	@""
	.align	4
.nv.constant0._Z17softmax_kernel_v2PKfPfii:
	.zero		920


//--------------------- .nv.constant0._Z17softmax_kernel_v1PKfPfii --------------------------
	.section	.nv.constant0._Z17softmax_kernel_v1PKfPfii,"a",@progbits
	.sectionflags	@""
	.align	4
.nv.constant0._Z17softmax_kernel_v1PKfPfii:
	.zero		920


//--------------------- SYMBOLS --------------------------

	.type		.nv.reservedSmem.offset0,@object
	.size		.nv.reservedSmem.offset0,0x4
